// auto-generated by cutlass_sweep.gemm — config: {"arch": "sm_90", "cluster_m": 2, "cluster_n": 1, "dtype": "fp16", "stages": 0, "tile_k": 32, "tile_m": 64, "tile_n": 256}
#include "cutlass/cutlass.h"
#include "cutlass/gemm/collective/collective_builder.hpp"
#include "cutlass/gemm/device/gemm_universal_adapter.h"
#include "cutlass/gemm/kernel/gemm_universal.hpp"
#include "cutlass/epilogue/collective/collective_builder.hpp"

using ElemA = cutlass::half_t;
using ElemB = cutlass::half_t;
using ElemCD = cutlass::half_t;
using Acc  = float;
using TileShape    = cute::Shape<cute::_64, cute::_256, cute::_32>;
using ClusterShape = cute::Shape<cute::_2, cute::_1, cute::_1>;

using CollectiveEpilogue = typename cutlass::epilogue::collective::CollectiveBuilder<
    cutlass::arch::Sm90, cutlass::arch::OpClassTensorOp,
    TileShape, ClusterShape,
    cutlass::epilogue::collective::EpilogueTileAuto,
    Acc, Acc,
    ElemCD, cutlass::layout::RowMajor, 128 / cutlass::sizeof_bits<ElemCD>::value,
    ElemCD, cutlass::layout::RowMajor, 128 / cutlass::sizeof_bits<ElemCD>::value,
    cutlass::epilogue::collective::EpilogueScheduleAuto
  >::CollectiveOp;

using CollectiveMainloop = typename cutlass::gemm::collective::CollectiveBuilder<
    cutlass::arch::Sm90, cutlass::arch::OpClassTensorOp,
    ElemA, cutlass::layout::RowMajor, 128 / cutlass::sizeof_bits<ElemA>::value,
    ElemB, cutlass::layout::ColumnMajor, 128 / cutlass::sizeof_bits<ElemB>::value,
    Acc,
    TileShape, ClusterShape,
    cutlass::gemm::collective::StageCountAutoCarveout<static_cast<int>(sizeof(typename CollectiveEpilogue::SharedStorage))>,
    cutlass::gemm::collective::KernelScheduleAuto
  >::CollectiveOp;

using GemmKernel = cutlass::gemm::kernel::GemmUniversal<
    cute::Shape<int,int,int,int>,
    CollectiveMainloop,
    CollectiveEpilogue
>;
using Gemm = cutlass::gemm::device::GemmUniversalAdapter<GemmKernel>;

// Force the device kernel symbol into the cubin without needing a host main.
auto* _anchor = &cutlass::device_kernel<GemmKernel>;


// ===== COMPILED SASS (sm_90a) =====

	.target	sm_90a

	.elftype	@"ET_EXEC"


//--------------------- .note.nv.tkinfo           --------------------------
	.section	.note.nv.tkinfo,"",@"SHT_NOTE"
	.sectionflags	@"SHF_NOTE_NV_TKINFO"
	.tkinfo
        /*0018*/ 	.word	0x00000002
        /*0030*/ 	.string	""
        /*0030*/ 	.string	"ptxas"
        /*0030*/ 	.string	"Cuda compilation tools, release 13.0, V13.0.88"
        /*0030*/ 	.string	"Build cuda_13.0.r13.0/compiler.36424714_0"
        /*0030*/ 	.string	"-arch sm_90a -m 64 "



//--------------------- .note.nv.cuinfo           --------------------------
	.section	.note.nv.cuinfo,"",@"SHT_NOTE"
	.sectionflags	@"SHF_NOTE_NV_CUINFO"
        /*0018*/ 	.short	0x0002
        /*001a*/ 	.short	0x005a
        /*001c*/ 	.short	0x0082
	.zero		2


//--------------------- .nv.info                  --------------------------
	.section	.nv.info,"",@"SHT_CUDA_INFO"
	.align	4


	//----- nvinfo : EIATTR_REGCOUNT
	.align		4
        /*0000*/ 	.byte	0x04, 0x2f
        /*0002*/ 	.short	(.L_15 - .L_14)
	.align		4
.L_14:
        /*0004*/ 	.word	index@(_ZN7cutlass13device_kernelINS_4gemm6kernel13GemmUniversalIN4cute5tupleIJiiiiEEENS1_10collective13CollectiveMmaINS1_34MainloopSm90TmaGmmaWarpSpecializedILi11ENS5_IJNS4_1CILi2EEENSA_ILi1EEESC_EEENS1_32KernelTmaWarpSpecializedPingpongEEENS5_IJNSA_ILi64EEENSA_ILi256EEENSA_ILi32EEEEEENS_6half_tENS5_IJlSC_lEEESK_SL_NS4_8TiledMMAINS4_8MMA_AtomIJNS4_4SM904GMMA26MMA_64x256x16_F32F16F16_SSILNSP_5MajorE0ELSR_0ELNSP_7ScaleInE1ELSS_1EEEEEENS4_6LayoutINS5_IJSC_SC_SC_EEENS5_IJNSA_ILi0EEESX_SX_EEEEENS5_IJNS4_10UnderscoreES10_S10_EEEEENS4_13SM90_TMA_LOADENS4_14ComposedLayoutINS4_7SwizzleILi2ELi4ELi3EEENS4_18smem_ptr_flag_bitsILi16EEENSV_INS5_IJNSA_ILi8EEESI_EEENS5_IJSI_SC_EEEEEEEvNS4_8identityENS4_23SM90_TMA_LOAD_MULTICASTES1D_vS1E_EENS_8epilogue10collective6detail29Sm90TmaWarpSpecializedAdapterINS1I_15DefaultEpilogueISK_SL_SL_NS1H_6thread17LinearCombinationISK_Li1EffLNS1M_9ScaleType4KindE0ELNS_15FloatRoundStyleE2ESK_EENS1_15EpilogueDefaultEEEEEvvEEEEvNT_6ParamsE)
        /*0008*/ 	.word	0x000000a8


	//----- nvinfo : EIATTR_FRAME_SIZE
	.align		4
.L_15:
        /*000c*/ 	.byte	0x04, 0x11
        /*000e*/ 	.short	(.L_17 - .L_16)
	.align		4
.L_16:
        /*0010*/ 	.word	index@(_ZN7cutlass13device_kernelINS_4gemm6kernel13GemmUniversalIN4cute5tupleIJiiiiEEENS1_10collective13CollectiveMmaINS1_34MainloopSm90TmaGmmaWarpSpecializedILi11ENS5_IJNS4_1CILi2EEENSA_ILi1EEESC_EEENS1_32KernelTmaWarpSpecializedPingpongEEENS5_IJNSA_ILi64EEENSA_ILi256EEENSA_ILi32EEEEEENS_6half_tENS5_IJlSC_lEEESK_SL_NS4_8TiledMMAINS4_8MMA_AtomIJNS4_4SM904GMMA26MMA_64x256x16_F32F16F16_SSILNSP_5MajorE0ELSR_0ELNSP_7ScaleInE1ELSS_1EEEEEENS4_6LayoutINS5_IJSC_SC_SC_EEENS5_IJNSA_ILi0EEESX_SX_EEEEENS5_IJNS4_10UnderscoreES10_S10_EEEEENS4_13SM90_TMA_LOADENS4_14ComposedLayoutINS4_7SwizzleILi2ELi4ELi3EEENS4_18smem_ptr_flag_bitsILi16EEENSV_INS5_IJNSA_ILi8EEESI_EEENS5_IJSI_SC_EEEEEEEvNS4_8identityENS4_23SM90_TMA_LOAD_MULTICASTES1D_vS1E_EENS_8epilogue10collective6detail29Sm90TmaWarpSpecializedAdapterINS1I_15DefaultEpilogueISK_SL_SL_NS1H_6thread17LinearCombinationISK_Li1EffLNS1M_9ScaleType4KindE0ELNS_15FloatRoundStyleE2ESK_EENS1_15EpilogueDefaultEEEEEvvEEEEvNT_6ParamsE)
        /*0014*/ 	.word	0x00000008


	//----- nvinfo : EIATTR_MIN_STACK_SIZE
	.align		4
.L_17:
        /*0018*/ 	.byte	0x04, 0x12
        /*001a*/ 	.short	(.L_19 - .L_18)
	.align		4
.L_18:
        /*001c*/ 	.word	index@(_ZN7cutlass13device_kernelINS_4gemm6kernel13GemmUniversalIN4cute5tupleIJiiiiEEENS1_10collective13CollectiveMmaINS1_34MainloopSm90TmaGmmaWarpSpecializedILi11ENS5_IJNS4_1CILi2EEENSA_ILi1EEESC_EEENS1_32KernelTmaWarpSpecializedPingpongEEENS5_IJNSA_ILi64EEENSA_ILi256EEENSA_ILi32EEEEEENS_6half_tENS5_IJlSC_lEEESK_SL_NS4_8TiledMMAINS4_8MMA_AtomIJNS4_4SM904GMMA26MMA_64x256x16_F32F16F16_SSILNSP_5MajorE0ELSR_0ELNSP_7ScaleInE1ELSS_1EEEEEENS4_6LayoutINS5_IJSC_SC_SC_EEENS5_IJNSA_ILi0EEESX_SX_EEEEENS5_IJNS4_10UnderscoreES10_S10_EEEEENS4_13SM90_TMA_LOADENS4_14ComposedLayoutINS4_7SwizzleILi2ELi4ELi3EEENS4_18smem_ptr_flag_bitsILi16EEENSV_INS5_IJNSA_ILi8EEESI_EEENS5_IJSI_SC_EEEEEEEvNS4_8identityENS4_23SM90_TMA_LOAD_MULTICASTES1D_vS1E_EENS_8epilogue10collective6detail29Sm90TmaWarpSpecializedAdapterINS1I_15DefaultEpilogueISK_SL_SL_NS1H_6thread17LinearCombinationISK_Li1EffLNS1M_9ScaleType4KindE0ELNS_15FloatRoundStyleE2ESK_EENS1_15EpilogueDefaultEEEEEvvEEEEvNT_6ParamsE)
        /*0020*/ 	.word	0x00000008
.L_19:


//--------------------- .nv.compat                --------------------------
	.section	.nv.compat,"",@"SHT_CUDA_COMPAT_INFO"
	.align	4
        /*0000*/ 	.byte	0x02, 0x09, 0x01, 0x00, 0x02, 0x02, 0x04, 0x00, 0x02, 0x05, 0x05, 0x00, 0x03, 0x07, 0x01, 0x01
        /*0010*/ 	.byte	0x02, 0x03, 0x01, 0x00, 0x02, 0x06, 0x01, 0x00, 0x04, 0x0b, 0x08, 0x00, 0x00, 0x00, 0x00, 0x00
        /*0020*/ 	.byte	0x00, 0x00, 0x00, 0x00


//--------------------- .nv.info._ZN7cutlass13device_kernelINS_4gemm6kernel13GemmUniversalIN4cute5tupleIJiiiiEEENS1_10collective13CollectiveMmaINS1_34MainloopSm90TmaGmmaWarpSpecializedILi11ENS5_IJNS4_1CILi2EEENSA_ILi1EEESC_EEENS1_32KernelTmaWarpSpecializedPingpongEEENS5_IJNSA_ILi64EEENSA_ILi256EEENSA_ILi32EEEEEENS_6half_tENS5_IJlSC_lEEESK_SL_NS4_8TiledMMAINS4_8MMA_AtomIJNS4_4SM904GMMA26MMA_64x256x16_F32F16F16_SSILNSP_5MajorE0ELSR_0ELNSP_7ScaleInE1ELSS_1EEEEEENS4_6LayoutINS5_IJSC_SC_SC_EEENS5_IJNSA_ILi0EEESX_SX_EEEEENS5_IJNS4_10UnderscoreES10_S10_EEEEENS4_13SM90_TMA_LOADENS4_14ComposedLayoutINS4_7SwizzleILi2ELi4ELi3EEENS4_18smem_ptr_flag_bitsILi16EEENSV_INS5_IJNSA_ILi8EEESI_EEENS5_IJSI_SC_EEEEEEEvNS4_8identityENS4_23SM90_TMA_LOAD_MULTICASTES1D_vS1E_EENS_8epilogue10collective6detail29Sm90TmaWarpSpecializedAdapterINS1I_15DefaultEpilogueISK_SL_SL_NS1H_6thread17LinearCombinationISK_Li1EffLNS1M_9ScaleType4KindE0ELNS_15FloatRoundStyleE2ESK_EENS1_15EpilogueDefaultEEEEEvvEEEEvNT_6ParamsE --------------------------
	.section	.nv.info._ZN7cutlass13device_kernelINS_4gemm6kernel13GemmUniversalIN4cute5tupleIJiiiiEEENS1_10collective13CollectiveMmaINS1_34MainloopSm90TmaGmmaWarpSpecializedILi11ENS5_IJNS4_1CILi2EEENSA_ILi1EEESC_EEENS1_32KernelTmaWarpSpecializedPingpongEEENS5_IJNSA_ILi64EEENSA_ILi256EEENSA_ILi32EEEEEENS_6half_tENS5_IJlSC_lEEESK_SL_NS4_8TiledMMAINS4_8MMA_AtomIJNS4_4SM904GMMA26MMA_64x256x16_F32F16F16_SSILNSP_5MajorE0ELSR_0ELNSP_7ScaleInE1ELSS_1EEEEEENS4_6LayoutINS5_IJSC_SC_SC_EEENS5_IJNSA_ILi0EEESX_SX_EEEEENS5_IJNS4_10UnderscoreES10_S10_EEEEENS4_13SM90_TMA_LOADENS4_14ComposedLayoutINS4_7SwizzleILi2ELi4ELi3EEENS4_18smem_ptr_flag_bitsILi16EEENSV_INS5_IJNSA_ILi8EEESI_EEENS5_IJSI_SC_EEEEEEEvNS4_8identityENS4_23SM90_TMA_LOAD_MULTICASTES1D_vS1E_EENS_8epilogue10collective6detail29Sm90TmaWarpSpecializedAdapterINS1I_15DefaultEpilogueISK_SL_SL_NS1H_6thread17LinearCombinationISK_Li1EffLNS1M_9ScaleType4KindE0ELNS_15FloatRoundStyleE2ESK_EENS1_15EpilogueDefaultEEEEEvvEEEEvNT_6ParamsE,"",@"SHT_CUDA_INFO"
	.sectionflags	@""
	.align	4


	//----- nvinfo : EIATTR_CUDA_API_VERSION
	.align		4
        /*0000*/ 	.byte	0x04, 0x37
        /*0002*/ 	.short	(.L_21 - .L_20)
.L_20:
        /*0004*/ 	.word	0x00000082


	//----- nvinfo : EIATTR_KPARAM_INFO
	.align		4
.L_21:
        /*0008*/ 	.byte	0x04, 0x17
        /*000a*/ 	.short	(.L_23 - .L_22)
.L_22:
        /*000c*/ 	.word	0x00000000
        /*0010*/ 	.short	0x0000
        /*0012*/ 	.short	0x0070
        /*0014*/ 	.byte	0x00, 0xf0, 0x01, 0x10


	//----- nvinfo : EIATTR_SPARSE_MMA_MASK
	.align		4
.L_23:
        /*0018*/ 	.byte	0x03, 0x50
        /*001a*/ 	.short	0x0000


	//----- nvinfo : EIATTR_MAXREG_COUNT
	.align		4
        /*001c*/ 	.byte	0x03, 0x1b
        /*001e*/ 	.short	0x00a8


	//----- nvinfo : EIATTR_NUM_BARRIERS
	.align		4
        /*0020*/ 	.byte	0x02, 0x4c
        /*0022*/ 	.byte	0x01
	.zero		1


	//----- nvinfo : EIATTR_EXTERNS
	.align		4
        /*0024*/ 	.byte	0x04, 0x0f
        /*0026*/ 	.short	(.L_25 - .L_24)


	//   ....[0]....
	.align		4
.L_24:
        /*0028*/ 	.word	index@(__assertfail)


	//----- nvinfo : EIATTR_ANNOTATIONS
	.align		4
.L_25:
        /*002c*/ 	.byte	0x04, 0x55
        /*002e*/ 	.short	(.L_27 - .L_26)


	//   ....[0]....
.L_26:
        /*0030*/ 	.word	0x00000001
        /*0034*/ 	.byte	0xc0, 0x0e, 0x00, 0x00, 0x01, 0x00, 0x00, 0x00, 0x20, 0x9e, 0x00, 0x00, 0x01, 0x00, 0x00, 0x00
        /*0044*/ 	.byte	0xa0, 0xaa, 0x00, 0x00


	//----- nvinfo : EIATTR_MERCURY_ISA_VERSION
	.align		4
.L_27:
        /*0048*/ 	.byte	0x03, 0x5f
        /*004a*/ 	.short	0x0101


	//----- nvinfo : EIATTR_INT_WARP_WIDE_INSTR_OFFSETS
	.align		4
        /*004c*/ 	.byte	0x04, 0x31
        /*004e*/ 	.short	(.L_29 - .L_28)


	//   ....[0]....
.L_28:
        /*0050*/ 	.word	0x00000640


	//   ....[1]....
        /*0054*/ 	.word	0x00000670


	//   ....[2]....
        /*0058*/ 	.word	0x000006b0


	//   ....[3]....
        /*005c*/ 	.word	0x000007e0


	//   ....[4]....
        /*0060*/ 	.word	0x000007f0


	//   ....[5]....
        /*0064*/ 	.word	0x00000800


	//   ....[6]....
        /*0068*/ 	.word	0x000008a0


	//   ....[7]....
        /*006c*/ 	.word	0x000008e0


	//   ....[8]....
        /*0070*/ 	.word	0x00001f50


	//----- nvinfo : EIATTR_COOP_GROUP_MASK_REGIDS
	.align		4
.L_29:
        /*0074*/ 	.byte	0x04, 0x29
        /*0076*/ 	.short	(.L_31 - .L_30)


	//   ....[0]....
.L_30:
        /*0078*/ 	.word	0xffffffff


	//   ....[1]....
        /*007c*/ 	.word	0xffffffff


	//   ....[2]....
        /*0080*/ 	.word	0xffffffff


	//   ....[3]....
        /*0084*/ 	.word	0xffffffff


	//   ....[4]....
        /*0088*/ 	.word	0xffffffff


	//   ....[5]....
        /*008c*/ 	.word	0xffffffff


	//   ....[6]....
        /*0090*/ 	.word	0xffffffff


	//----- nvinfo : EIATTR_COOP_GROUP_INSTR_OFFSETS
	.align		4
.L_31:
        /*0094*/ 	.byte	0x04, 0x28
        /*0096*/ 	.short	(.L_33 - .L_32)


	//   ....[0]....
.L_32:
        /*0098*/ 	.word	0x00000070


	//   ....[1]....
        /*009c*/ 	.word	0x00000080


	//   ....[2]....
        /*00a0*/ 	.word	0x00000140


	//   ....[3]....
        /*00a4*/ 	.word	0x00000400


	//   ....[4]....
        /*00a8*/ 	.word	0x00000440


	//   ....[5]....
        /*00ac*/ 	.word	0x00000820


	//   ....[6]....
        /*00b0*/ 	.word	0x00000a60


	//----- nvinfo : EIATTR_REG_RECONFIG
	.align		4
.L_33:
        /*00b4*/ 	.byte	0x01, 0x54
	.zero		2


	//----- nvinfo : EIATTR_SYSCALL_OFFSETS
	.align		4
        /*00b8*/ 	.byte	0x04, 0x46
        /*00ba*/ 	.short	(.L_35 - .L_34)


	//   ....[0]....
.L_34:
        /*00bc*/ 	.word	0x000018f0


	//----- nvinfo : EIATTR_MBARRIER_INSTR_OFFSETS
	.align		4
.L_35:
        /*00c0*/ 	.byte	0x04, 0x39
        /*00c2*/ 	.short	(.L_37 - .L_36)


	//   ....[0]....
.L_36:
        /*00c4*/ 	.word	0x00000280
        /*00c8*/ 	.word	0x000000ff
        /*00cc*/ 	.word	0x00000000
        /*00d0*/ 	.short	0x0100
        /*00d2*/ 	.byte	0x08
	.zero		1


	//   ....[1]....
        /*00d4*/ 	.word	0x00000290
        /*00d8*/ 	.word	0x000000ff
        /*00dc*/ 	.word	0x00000058
        /*00e0*/ 	.short	0x0100
        /*00e2*/ 	.byte	0x08
	.zero		1


	//   ....[2]....
        /*00e4*/ 	.word	0x000002a0
        /*00e8*/ 	.word	0x000000ff
        /*00ec*/ 	.word	0x00000008
        /*00f0*/ 	.short	0x0100
        /*00f2*/ 	.byte	0x08
	.zero		1


	//   ....[3]....
        /*00f4*/ 	.word	0x000002b0
        /*00f8*/ 	.word	0x000000ff
        /*00fc*/ 	.word	0x00000060
        /*0100*/ 	.short	0x0100
        /*0102*/ 	.byte	0x08
	.zero		1


	//   ....[4]....
        /*0104*/ 	.word	0x000002c0
        /*0108*/ 	.word	0x000000ff
        /*010c*/ 	.word	0x00000010
        /*0110*/ 	.short	0x0100
        /*0112*/ 	.byte	0x08
	.zero		1


	//   ....[5]....
        /*0114*/ 	.word	0x000002d0
        /*0118*/ 	.word	0x000000ff
        /*011c*/ 	.word	0x00000068
        /*0120*/ 	.short	0x0100
        /*0122*/ 	.byte	0x08
	.zero		1


	//   ....[6]....
        /*0124*/ 	.word	0x000002e0
        /*0128*/ 	.word	0x000000ff
        /*012c*/ 	.word	0x00000018
        /*0130*/ 	.short	0x0100
        /*0132*/ 	.byte	0x08
	.zero		1


	//   ....[7]....
        /*0134*/ 	.word	0x000002f0
        /*0138*/ 	.word	0x000000ff
        /*013c*/ 	.word	0x00000070
        /*0140*/ 	.short	0x0100
        /*0142*/ 	.byte	0x08
	.zero		1


	//   ....[8]....
        /*0144*/ 	.word	0x00000300
        /*0148*/ 	.word	0x000000ff
        /*014c*/ 	.word	0x00000020
        /*0150*/ 	.short	0x0100
        /*0152*/ 	.byte	0x08
	.zero		1


	//   ....[9]....
        /*0154*/ 	.word	0x00000310
        /*0158*/ 	.word	0x000000ff
        /*015c*/ 	.word	0x00000078
        /*0160*/ 	.short	0x0100
        /*0162*/ 	.byte	0x08
	.zero		1


	//   ....[10]....
        /*0164*/ 	.word	0x00000320
        /*0168*/ 	.word	0x000000ff
        /*016c*/ 	.word	0x00000028
        /*0170*/ 	.short	0x0100
        /*0172*/ 	.byte	0x08
	.zero		1


	//   ....[11]....
        /*0174*/ 	.word	0x00000330
        /*0178*/ 	.word	0x000000ff
        /*017c*/ 	.word	0x00000080
        /*0180*/ 	.short	0x0100
        /*0182*/ 	.byte	0x08
	.zero		1


	//   ....[12]....
        /*0184*/ 	.word	0x00000340
        /*0188*/ 	.word	0x000000ff
        /*018c*/ 	.word	0x00000030
        /*0190*/ 	.short	0x0100
        /*0192*/ 	.byte	0x08
	.zero		1


	//   ....[13]....
        /*0194*/ 	.word	0x00000350
        /*0198*/ 	.word	0x000000ff
        /*019c*/ 	.word	0x00000088
        /*01a0*/ 	.short	0x0100
        /*01a2*/ 	.byte	0x08
	.zero		1


	//   ....[14]....
        /*01a4*/ 	.word	0x00000360
        /*01a8*/ 	.word	0x000000ff
        /*01ac*/ 	.word	0x00000038
        /*01b0*/ 	.short	0x0100
        /*01b2*/ 	.byte	0x08
	.zero		1


	//   ....[15]....
        /*01b4*/ 	.word	0x00000370
        /*01b8*/ 	.word	0x000000ff
        /*01bc*/ 	.word	0x00000090
        /*01c0*/ 	.short	0x0100
        /*01c2*/ 	.byte	0x08
	.zero		1


	//   ....[16]....
        /*01c4*/ 	.word	0x00000380
        /*01c8*/ 	.word	0x000000ff
        /*01cc*/ 	.word	0x00000040
        /*01d0*/ 	.short	0x0100
        /*01d2*/ 	.byte	0x08
	.zero		1


	//   ....[17]....
        /*01d4*/ 	.word	0x00000390
        /*01d8*/ 	.word	0x000000ff
        /*01dc*/ 	.word	0x00000098
        /*01e0*/ 	.short	0x0100
        /*01e2*/ 	.byte	0x08
	.zero		1


	//   ....[18]....
        /*01e4*/ 	.word	0x000003a0
        /*01e8*/ 	.word	0x000000ff
        /*01ec*/ 	.word	0x00000048
        /*01f0*/ 	.short	0x0100
        /*01f2*/ 	.byte	0x08
	.zero		1


	//   ....[19]....
        /*01f4*/ 	.word	0x000003b0
        /*01f8*/ 	.word	0x000000ff
        /*01fc*/ 	.word	0x000000a0
        /*0200*/ 	.short	0x0100
        /*0202*/ 	.byte	0x08
	.zero		1


	//   ....[20]....
        /*0204*/ 	.word	0x000003c0
        /*0208*/ 	.word	0x000000ff
        /*020c*/ 	.word	0x00000050
        /*0210*/ 	.short	0x0100
        /*0212*/ 	.byte	0x08
	.zero		1


	//   ....[21]....
        /*0214*/ 	.word	0x000003d0
        /*0218*/ 	.word	0x000000ff
        /*021c*/ 	.word	0x000000a8
        /*0220*/ 	.short	0x0100
        /*0222*/ 	.byte	0x08
	.zero		1


	//   ....[22]....
        /*0224*/ 	.word	0x00000910
        /*0228*/ 	.word	0x000000ff
        /*022c*/ 	.word	0x000000e0
        /*0230*/ 	.short	0x0100
        /*0232*/ 	.byte	0x08
	.zero		1


	//   ....[23]....
        /*0234*/ 	.word	0x000009a0
        /*0238*/ 	.word	0x000000ff
        /*023c*/ 	.word	0x000000e8
        /*0240*/ 	.short	0x0100
        /*0242*/ 	.byte	0x08
	.zero		1


	//   ....[24]....
        /*0244*/ 	.word	0x000009e0
        /*0248*/ 	.word	0x000000ff
        /*024c*/ 	.word	0x000000c0
        /*0250*/ 	.short	0x0100
        /*0252*/ 	.byte	0x09
	.zero		1


	//   ....[25]....
        /*0254*/ 	.word	0x000009f0
        /*0258*/ 	.word	0x000000ff
        /*025c*/ 	.word	0x000000c8
        /*0260*/ 	.short	0x0100
        /*0262*/ 	.byte	0x09
	.zero		1


	//   ....[26]....
        /*0264*/ 	.word	0x00000a00
        /*0268*/ 	.word	0x000000ff
        /*026c*/ 	.word	0x000000d0
        /*0270*/ 	.short	0x0100
        /*0272*/ 	.byte	0x09
	.zero		1


	//   ....[27]....
        /*0274*/ 	.word	0x00000a10
        /*0278*/ 	.word	0x000000ff
        /*027c*/ 	.word	0x000000d8
        /*0280*/ 	.short	0x0100
        /*0282*/ 	.byte	0x09
	.zero		1


	//   ....[28]....
        /*0284*/ 	.word	0x000017d0
        /*0288*/ 	.word	0x0000009f
        /*028c*/ 	.word	0x00000000
        /*0290*/ 	.short	0x010a
        /*0292*/ 	.byte	0x2a
	.zero		1


	//   ....[29]....
        /*0294*/ 	.word	0x00001970
        /*0298*/ 	.word	0x00000003
        /*029c*/ 	.word	0x00000000
        /*02a0*/ 	.short	0x010a
        /*02a2*/ 	.byte	0x3f
	.zero		1


	//   ....[30]....
        /*02a4*/ 	.word	0x000019d0
        /*02a8*/ 	.word	0x00000003
        /*02ac*/ 	.word	0x00000000
        /*02b0*/ 	.short	0x010a
        /*02b2*/ 	.byte	0x3f
	.zero		1


	//   ....[31]....
        /*02b4*/ 	.word	0x00001c40
        /*02b8*/ 	.word	0x000000ff
        /*02bc*/ 	.word	0x00000000
        /*02c0*/ 	.short	0x010a
        /*02c2*/ 	.byte	0x04
	.zero		1


	//   ....[32]....
        /*02c4*/ 	.word	0x00001c80
        /*02c8*/ 	.word	0x000000ff
        /*02cc*/ 	.word	0x00000000
        /*02d0*/ 	.short	0x010a
        /*02d2*/ 	.byte	0x04
	.zero		1


	//   ....[33]....
        /*02d4*/ 	.word	0x00001df0
        /*02d8*/ 	.word	0x00000005
        /*02dc*/ 	.word	0x00000000
        /*02e0*/ 	.short	0x0101
        /*02e2*/ 	.byte	0x3f
	.zero		1


	//   ....[34]....
        /*02e4*/ 	.word	0x00001ef0
        /*02e8*/ 	.word	0x000000a0
        /*02ec*/ 	.word	0x00000000
        /*02f0*/ 	.short	0x0101
        /*02f2*/ 	.byte	0x2d
	.zero		1


	//   ....[35]....
        /*02f4*/ 	.word	0x00001ff0
        /*02f8*/ 	.word	0x00000003
        /*02fc*/ 	.word	0x00000000
        /*0300*/ 	.short	0x0101
        /*0302*/ 	.byte	0x3f
	.zero		1


	//   ....[36]....
        /*0304*/ 	.word	0x000020b0
        /*0308*/ 	.word	0x0000009f
        /*030c*/ 	.word	0x00000010
        /*0310*/ 	.short	0x010a
        /*0312*/ 	.byte	0x2a
	.zero		1


	//   ....[37]....
        /*0314*/ 	.word	0x00009e40
        /*0318*/ 	.word	0x000000a2
        /*031c*/ 	.word	0x00000000
        /*0320*/ 	.short	0x0101
        /*0322*/ 	.byte	0x2d
	.zero		1


	//   ....[38]....
        /*0324*/ 	.word	0x0000a7f0
        /*0328*/ 	.word	0x0000000c
        /*032c*/ 	.word	0x00000058
        /*0330*/ 	.short	0x010a
        /*0332*/ 	.byte	0x3f
	.zero		1


	//   ....[39]....
        /*0334*/ 	.word	0x0000abb0
        /*0338*/ 	.word	0x00000004
        /*033c*/ 	.word	0x000000e8
        /*0340*/ 	.short	0x0101
        /*0342*/ 	.byte	0x3f
	.zero		1


	//   ....[40]....
        /*0344*/ 	.word	0x0000b340
        /*0348*/ 	.word	0x00000007
        /*034c*/ 	.word	0x00000000
        /*0350*/ 	.short	0x010a
        /*0352*/ 	.byte	0x3f
	.zero		1


	//   ....[41]....
        /*0354*/ 	.word	0x0000b3c0
        /*0358*/ 	.word	0x00000009
        /*035c*/ 	.word	0x00000000
        /*0360*/ 	.short	0x010a
        /*0362*/ 	.byte	0x3f
	.zero		1


	//   ....[42]....
        /*0364*/ 	.word	0x0000b450
        /*0368*/ 	.word	0x00000006
        /*036c*/ 	.word	0x00000000
        /*0370*/ 	.short	0x010a
        /*0372*/ 	.byte	0x3f
	.zero		1


	//   ....[43]....
        /*0374*/ 	.word	0x0000b4e0
        /*0378*/ 	.word	0x00000009
        /*037c*/ 	.word	0x00000000
        /*0380*/ 	.short	0x010a
        /*0382*/ 	.byte	0x3f
	.zero		1


	//   ....[44]....
        /*0384*/ 	.word	0x0000b570
        /*0388*/ 	.word	0x00000006
        /*038c*/ 	.word	0x00000000
        /*0390*/ 	.short	0x010a
        /*0392*/ 	.byte	0x3f
	.zero		1


	//   ....[45]....
        /*0394*/ 	.word	0x0000b600
        /*0398*/ 	.word	0x00000009
        /*039c*/ 	.word	0x00000000
        /*03a0*/ 	.short	0x010a
        /*03a2*/ 	.byte	0x3f
	.zero		1


	//   ....[46]....
        /*03a4*/ 	.word	0x0000b690
        /*03a8*/ 	.word	0x00000006
        /*03ac*/ 	.word	0x00000000
        /*03b0*/ 	.short	0x010a
        /*03b2*/ 	.byte	0x3f
	.zero		1


	//   ....[47]....
        /*03b4*/ 	.word	0x0000b720
        /*03b8*/ 	.word	0x00000009
        /*03bc*/ 	.word	0x00000000
        /*03c0*/ 	.short	0x010a
        /*03c2*/ 	.byte	0x3f
	.zero		1


	//   ....[48]....
        /*03c4*/ 	.word	0x0000b7b0
        /*03c8*/ 	.word	0x00000006
        /*03cc*/ 	.word	0x00000000
        /*03d0*/ 	.short	0x010a
        /*03d2*/ 	.byte	0x3f
	.zero		1


	//   ....[49]....
        /*03d4*/ 	.word	0x0000b840
        /*03d8*/ 	.word	0x00000009
        /*03dc*/ 	.word	0x00000000
        /*03e0*/ 	.short	0x010a
        /*03e2*/ 	.byte	0x3f
	.zero		1


	//   ....[50]....
        /*03e4*/ 	.word	0x0000b8d0
        /*03e8*/ 	.word	0x00000003
        /*03ec*/ 	.word	0x00000000
        /*03f0*/ 	.short	0x010a
        /*03f2*/ 	.byte	0x3f
	.zero		1


	//   ....[51]....
        /*03f4*/ 	.word	0x0000b930
        /*03f8*/ 	.word	0x000000a1
        /*03fc*/ 	.word	0x00000000
        /*0400*/ 	.short	0x010a
        /*0402*/ 	.byte	0x3f
	.zero		1


	//   ....[52]....
        /*0404*/ 	.word	0x0000b980
        /*0408*/ 	.word	0x00000003
        /*040c*/ 	.word	0x00000000
        /*0410*/ 	.short	0x010a
        /*0412*/ 	.byte	0x3f
	.zero		1


	//   ....[53]....
        /*0414*/ 	.word	0x0000b9e0
        /*0418*/ 	.word	0x00000005
        /*041c*/ 	.word	0x00000000
        /*0420*/ 	.short	0x010a
        /*0422*/ 	.byte	0x3f
	.zero		1


	//   ....[54]....
        /*0424*/ 	.word	0x0000ba30
        /*0428*/ 	.word	0x000000a1
        /*042c*/ 	.word	0x00000010
        /*0430*/ 	.short	0x010a
        /*0432*/ 	.byte	0x3f
	.zero		1


	//   ....[55]....
        /*0434*/ 	.word	0x0000bb00
        /*0438*/ 	.word	0x0000000c
        /*043c*/ 	.word	0x00000058
        /*0440*/ 	.short	0x010a
        /*0442*/ 	.byte	0x3f
	.zero		1


	//   ....[56]....
        /*0444*/ 	.word	0x0000bbd0
        /*0448*/ 	.word	0x00000007
        /*044c*/ 	.word	0x00000000
        /*0450*/ 	.short	0x010a
        /*0452*/ 	.byte	0x3f
	.zero		1


	//   ....[57]....
        /*0454*/ 	.word	0x0000bc20
        /*0458*/ 	.word	0x00000009
        /*045c*/ 	.word	0x00000000
        /*0460*/ 	.short	0x010a
        /*0462*/ 	.byte	0x3f
	.zero		1


	//   ....[58]....
        /*0464*/ 	.word	0x0000bc70
        /*0468*/ 	.word	0x00000006
        /*046c*/ 	.word	0x00000000
        /*0470*/ 	.short	0x010a
        /*0472*/ 	.byte	0x3f
	.zero		1


	//   ....[59]....
        /*0474*/ 	.word	0x0000bcc0
        /*0478*/ 	.word	0x00000009
        /*047c*/ 	.word	0x00000000
        /*0480*/ 	.short	0x010a
        /*0482*/ 	.byte	0x3f
	.zero		1


	//   ....[60]....
        /*0484*/ 	.word	0x0000bd10
        /*0488*/ 	.word	0x00000006
        /*048c*/ 	.word	0x00000000
        /*0490*/ 	.short	0x010a
        /*0492*/ 	.byte	0x3f
	.zero		1


	//   ....[61]....
        /*0494*/ 	.word	0x0000bd60
        /*0498*/ 	.word	0x00000009
        /*049c*/ 	.word	0x00000000
        /*04a0*/ 	.short	0x010a
        /*04a2*/ 	.byte	0x3f
	.zero		1


	//   ....[62]....
        /*04a4*/ 	.word	0x0000bdb0
        /*04a8*/ 	.word	0x00000006
        /*04ac*/ 	.word	0x00000000
        /*04b0*/ 	.short	0x010a
        /*04b2*/ 	.byte	0x3f
	.zero		1


	//   ....[63]....
        /*04b4*/ 	.word	0x0000be00
        /*04b8*/ 	.word	0x00000009
        /*04bc*/ 	.word	0x00000000
        /*04c0*/ 	.short	0x010a
        /*04c2*/ 	.byte	0x3f
	.zero		1


	//   ....[64]....
        /*04c4*/ 	.word	0x0000be50
        /*04c8*/ 	.word	0x00000006
        /*04cc*/ 	.word	0x00000000
        /*04d0*/ 	.short	0x010a
        /*04d2*/ 	.byte	0x3f
	.zero		1


	//   ....[65]....
        /*04d4*/ 	.word	0x0000bea0
        /*04d8*/ 	.word	0x00000009
        /*04dc*/ 	.word	0x00000000
        /*04e0*/ 	.short	0x010a
        /*04e2*/ 	.byte	0x3f
	.zero		1


	//----- nvinfo : EIATTR_NUM_MBARRIERS
	.align		4
.L_37:
        /*04e4*/ 	.byte	0x03, 0x38
        /*04e6*/ 	.short	0x001c


	//----- nvinfo : EIATTR_EXIT_INSTR_OFFSETS
	.align		4
        /*04e8*/ 	.byte	0x04, 0x1c
        /*04ea*/ 	.short	(.L_39 - .L_38)


	//   ....[0]....
.L_38:
        /*04ec*/ 	.word	0x00001500


	//   ....[1]....
        /*04f0*/ 	.word	0x00001560


	//   ....[2]....
        /*04f4*/ 	.word	0x0000a4d0


	//   ....[3]....
        /*04f8*/ 	.word	0x0000a500


	//   ....[4]....
        /*04fc*/ 	.word	0x0000b920


	//----- nvinfo : EIATTR_MAX_THREADS
	.align		4
.L_39:
        /*0500*/ 	.byte	0x04, 0x05
        /*0502*/ 	.short	(.L_41 - .L_40)
.L_40:
        /*0504*/ 	.word	0x00000180
        /*0508*/ 	.word	0x00000001
        /*050c*/ 	.word	0x00000001


	//----- nvinfo : EIATTR_CRS_STACK_SIZE
	.align		4
.L_41:
        /*0510*/ 	.byte	0x04, 0x1e
        /*0512*/ 	.short	(.L_43 - .L_42)
.L_42:
        /*0514*/ 	.word	0x00000000


	//----- nvinfo : EIATTR_CBANK_PARAM_SIZE
	.align		4
.L_43:
        /*0518*/ 	.byte	0x03, 0x19
        /*051a*/ 	.short	0x0470


	//----- nvinfo : EIATTR_PARAM_CBANK
	.align		4
        /*051c*/ 	.byte	0x04, 0x0a
        /*051e*/ 	.short	(.L_45 - .L_44)
	.align		4
.L_44:
        /*0520*/ 	.word	index@(.nv.constant0._ZN7cutlass13device_kernelINS_4gemm6kernel13GemmUniversalIN4cute5tupleIJiiiiEEENS1_10collective13CollectiveMmaINS1_34MainloopSm90TmaGmmaWarpSpecializedILi11ENS5_IJNS4_1CILi2EEENSA_ILi1EEESC_EEENS1_32KernelTmaWarpSpecializedPingpongEEENS5_IJNSA_ILi64EEENSA_ILi256EEENSA_ILi32EEEEEENS_6half_tENS5_IJlSC_lEEESK_SL_NS4_8TiledMMAINS4_8MMA_AtomIJNS4_4SM904GMMA26MMA_64x256x16_F32F16F16_SSILNSP_5MajorE0ELSR_0ELNSP_7ScaleInE1ELSS_1EEEEEENS4_6LayoutINS5_IJSC_SC_SC_EEENS5_IJNSA_ILi0EEESX_SX_EEEEENS5_IJNS4_10UnderscoreES10_S10_EEEEENS4_13SM90_TMA_LOADENS4_14ComposedLayoutINS4_7SwizzleILi2ELi4ELi3EEENS4_18smem_ptr_flag_bitsILi16EEENSV_INS5_IJNSA_ILi8EEESI_EEENS5_IJSI_SC_EEEEEEEvNS4_8identityENS4_23SM90_TMA_LOAD_MULTICASTES1D_vS1E_EENS_8epilogue10collective6detail29Sm90TmaWarpSpecializedAdapterINS1I_15DefaultEpilogueISK_SL_SL_NS1H_6thread17LinearCombinationISK_Li1EffLNS1M_9ScaleType4KindE0ELNS_15FloatRoundStyleE2ESK_EENS1_15EpilogueDefaultEEEEEvvEEEEvNT_6ParamsE)
        /*0524*/ 	.short	0x0210
        /*0526*/ 	.short	0x0470


	//----- nvinfo : EIATTR_SW_WAR
	.align		4
.L_45:
        /*0528*/ 	.byte	0x04, 0x36
        /*052a*/ 	.short	(.L_47 - .L_46)
.L_46:
        /*052c*/ 	.word	0x00000008
.L_47:


//--------------------- .nv.callgraph             --------------------------
	.section	.nv.callgraph,"",@"SHT_CUDA_CALLGRAPH"
	.align	4
	.sectionentsize	8
	.align		4
        /*0000*/ 	.word	0x00000000
	.align		4
        /*0004*/ 	.word	0xffffffff
	.align		4
        /*0008*/ 	.word	index@(_ZN7cutlass13device_kernelINS_4gemm6kernel13GemmUniversalIN4cute5tupleIJiiiiEEENS1_10collective13CollectiveMmaINS1_34MainloopSm90TmaGmmaWarpSpecializedILi11ENS5_IJNS4_1CILi2EEENSA_ILi1EEESC_EEENS1_32KernelTmaWarpSpecializedPingpongEEENS5_IJNSA_ILi64EEENSA_ILi256EEENSA_ILi32EEEEEENS_6half_tENS5_IJlSC_lEEESK_SL_NS4_8TiledMMAINS4_8MMA_AtomIJNS4_4SM904GMMA26MMA_64x256x16_F32F16F16_SSILNSP_5MajorE0ELSR_0ELNSP_7ScaleInE1ELSS_1EEEEEENS4_6LayoutINS5_IJSC_SC_SC_EEENS5_IJNSA_ILi0EEESX_SX_EEEEENS5_IJNS4_10UnderscoreES10_S10_EEEEENS4_13SM90_TMA_LOADENS4_14ComposedLayoutINS4_7SwizzleILi2ELi4ELi3EEENS4_18smem_ptr_flag_bitsILi16EEENSV_INS5_IJNSA_ILi8EEESI_EEENS5_IJSI_SC_EEEEEEEvNS4_8identityENS4_23SM90_TMA_LOAD_MULTICASTES1D_vS1E_EENS_8epilogue10collective6detail29Sm90TmaWarpSpecializedAdapterINS1I_15DefaultEpilogueISK_SL_SL_NS1H_6thread17LinearCombinationISK_Li1EffLNS1M_9ScaleType4KindE0ELNS_15FloatRoundStyleE2ESK_EENS1_15EpilogueDefaultEEEEEvvEEEEvNT_6ParamsE)
	.align		4
        /*000c*/ 	.word	index@(__assertfail)
	.align		4
        /*0010*/ 	.word	0x00000000
	.align		4
        /*0014*/ 	.word	0xfffffffe
	.align		4
        /*0018*/ 	.word	0x00000000
	.align		4
        /*001c*/ 	.word	0xfffffffd
	.align		4
        /*0020*/ 	.word	0x00000000
	.align		4
        /*0024*/ 	.word	0xfffffffc


//--------------------- .nv.constant4             --------------------------
	.section	.nv.constant4,"a",@progbits
	.align	8
	.align		8
.nv.constant4:
        /*0000*/ 	.dword	__assertfail
	.align		8
        /*0008*/ 	.dword	__unnamed_1
	.align		8
        /*0010*/ 	.dword	_ZN39_INTERNAL_3d2d1d3a_4_k_cu_f1fd6721_34604cuda3std3__45__cpo5beginE
	.align		8
        /*0018*/ 	.dword	_ZN39_INTERNAL_3d2d1d3a_4_k_cu_f1fd6721_34604cuda3std3__45__cpo3endE
	.align		8
        /*0020*/ 	.dword	_ZN39_INTERNAL_3d2d1d3a_4_k_cu_f1fd6721_34604cuda3std3__45__cpo6cbeginE
	.align		8
        /*0028*/ 	.dword	_ZN39_INTERNAL_3d2d1d3a_4_k_cu_f1fd6721_34604cuda3std3__45__cpo4cendE
	.align		8
        /*0030*/ 	.dword	_ZN39_INTERNAL_3d2d1d3a_4_k_cu_f1fd6721_34604cuda3std3__441_GLOBAL__N__3d2d1d3a_4_k_cu_f1fd6721_34606ignoreE
	.align		8
        /*0038*/ 	.dword	_ZN39_INTERNAL_3d2d1d3a_4_k_cu_f1fd6721_34604cuda3std3__419piecewise_constructE
	.align		8
        /*0040*/ 	.dword	_ZN39_INTERNAL_3d2d1d3a_4_k_cu_f1fd6721_34604cuda3std3__48in_placeE
	.align		8
        /*0048*/ 	.dword	_ZN39_INTERNAL_3d2d1d3a_4_k_cu_f1fd6721_34604cuda3std6ranges3__45__cpo4swapE
	.align		8
        /*0050*/ 	.dword	_ZN39_INTERNAL_3d2d1d3a_4_k_cu_f1fd6721_34604cuda3std6ranges3__45__cpo9iter_moveE
	.align		8
        /*0058*/ 	.dword	_ZN39_INTERNAL_3d2d1d3a_4_k_cu_f1fd6721_34604cute7productE
	.align		8
        /*0060*/ 	.dword	_ZN39_INTERNAL_3d2d1d3a_4_k_cu_f1fd6721_34604cute1_E
	.align		8
        /*0068*/ 	.dword	$str$22
	.align		8
        /*0070*/ 	.dword	$str$23


//--------------------- .text._ZN7cutlass13device_kernelINS_4gemm6kernel13GemmUniversalIN4cute5tupleIJiiiiEEENS1_10collective13CollectiveMmaINS1_34MainloopSm90TmaGmmaWarpSpecializedILi11ENS5_IJNS4_1CILi2EEENSA_ILi1EEESC_EEENS1_32KernelTmaWarpSpecializedPingpongEEENS5_IJNSA_ILi64EEENSA_ILi256EEENSA_ILi32EEEEEENS_6half_tENS5_IJlSC_lEEESK_SL_NS4_8TiledMMAINS4_8MMA_AtomIJNS4_4SM904GMMA26MMA_64x256x16_F32F16F16_SSILNSP_5MajorE0ELSR_0ELNSP_7ScaleInE1ELSS_1EEEEEENS4_6LayoutINS5_IJSC_SC_SC_EEENS5_IJNSA_ILi0EEESX_SX_EEEEENS5_IJNS4_10UnderscoreES10_S10_EEEEENS4_13SM90_TMA_LOADENS4_14ComposedLayoutINS4_7SwizzleILi2ELi4ELi3EEENS4_18smem_ptr_flag_bitsILi16EEENSV_INS5_IJNSA_ILi8EEESI_EEENS5_IJSI_SC_EEEEEEEvNS4_8identityENS4_23SM90_TMA_LOAD_MULTICASTES1D_vS1E_EENS_8epilogue10collective6detail29Sm90TmaWarpSpecializedAdapterINS1I_15DefaultEpilogueISK_SL_SL_NS1H_6thread17LinearCombinationISK_Li1EffLNS1M_9ScaleType4KindE0ELNS_15FloatRoundStyleE2ESK_EENS1_15EpilogueDefaultEEEEEvvEEEEvNT_6ParamsE --------------------------
	.section	.text._ZN7cutlass13device_kernelINS_4gemm6kernel13GemmUniversalIN4cute5tupleIJiiiiEEENS1_10collective13CollectiveMmaINS1_34MainloopSm90TmaGmmaWarpSpecializedILi11ENS5_IJNS4_1CILi2EEENSA_ILi1EEESC_EEENS1_32KernelTmaWarpSpecializedPingpongEEENS5_IJNSA_ILi64EEENSA_ILi256EEENSA_ILi32EEEEEENS_6half_tENS5_IJlSC_lEEESK_SL_NS4_8TiledMMAINS4_8MMA_AtomIJNS4_4SM904GMMA26MMA_64x256x16_F32F16F16_SSILNSP_5MajorE0ELSR_0ELNSP_7ScaleInE1ELSS_1EEEEEENS4_6LayoutINS5_IJSC_SC_SC_EEENS5_IJNSA_ILi0EEESX_SX_EEEEENS5_IJNS4_10UnderscoreES10_S10_EEEEENS4_13SM90_TMA_LOADENS4_14ComposedLayoutINS4_7SwizzleILi2ELi4ELi3EEENS4_18smem_ptr_flag_bitsILi16EEENSV_INS5_IJNSA_ILi8EEESI_EEENS5_IJSI_SC_EEEEEEEvNS4_8identityENS4_23SM90_TMA_LOAD_MULTICASTES1D_vS1E_EENS_8epilogue10collective6detail29Sm90TmaWarpSpecializedAdapterINS1I_15DefaultEpilogueISK_SL_SL_NS1H_6thread17LinearCombinationISK_Li1EffLNS1M_9ScaleType4KindE0ELNS_15FloatRoundStyleE2ESK_EENS1_15EpilogueDefaultEEEEEvvEEEEvNT_6ParamsE,"ax",@progbits
	.align	128
.text._ZN7cutlass13device_kernelINS_4gemm6kernel13GemmUniversalIN4cute5tupleIJiiiiEEENS1_10collective13CollectiveMmaINS1_34MainloopSm90TmaGmmaWarpSpecializedILi11ENS5_IJNS4_1CILi2EEENSA_ILi1EEESC_EEENS1_32KernelTmaWarpSpecializedPingpongEEENS5_IJNSA_ILi64EEENSA_ILi256EEENSA_ILi32EEEEEENS_6half_tENS5_IJlSC_lEEESK_SL_NS4_8TiledMMAINS4_8MMA_AtomIJNS4_4SM904GMMA26MMA_64x256x16_F32F16F16_SSILNSP_5MajorE0ELSR_0ELNSP_7ScaleInE1ELSS_1EEEEEENS4_6LayoutINS5_IJSC_SC_SC_EEENS5_IJNSA_ILi0EEESX_SX_EEEEENS5_IJNS4_10UnderscoreES10_S10_EEEEENS4_13SM90_TMA_LOADENS4_14ComposedLayoutINS4_7SwizzleILi2ELi4ELi3EEENS4_18smem_ptr_flag_bitsILi16EEENSV_INS5_IJNSA_ILi8EEESI_EEENS5_IJSI_SC_EEEEEEEvNS4_8identityENS4_23SM90_TMA_LOAD_MULTICASTES1D_vS1E_EENS_8epilogue10collective6detail29Sm90TmaWarpSpecializedAdapterINS1I_15DefaultEpilogueISK_SL_SL_NS1H_6thread17LinearCombinationISK_Li1EffLNS1M_9ScaleType4KindE0ELNS_15FloatRoundStyleE2ESK_EENS1_15EpilogueDefaultEEEEEvvEEEEvNT_6ParamsE:
        .type           _ZN7cutlass13device_kernelINS_4gemm6kernel13GemmUniversalIN4cute5tupleIJiiiiEEENS1_10collective13CollectiveMmaINS1_34MainloopSm90TmaGmmaWarpSpecializedILi11ENS5_IJNS4_1CILi2EEENSA_ILi1EEESC_EEENS1_32KernelTmaWarpSpecializedPingpongEEENS5_IJNSA_ILi64EEENSA_ILi256EEENSA_ILi32EEEEEENS_6half_tENS5_IJlSC_lEEESK_SL_NS4_8TiledMMAINS4_8MMA_AtomIJNS4_4SM904GMMA26MMA_64x256x16_F32F16F16_SSILNSP_5MajorE0ELSR_0ELNSP_7ScaleInE1ELSS_1EEEEEENS4_6LayoutINS5_IJSC_SC_SC_EEENS5_IJNSA_ILi0EEESX_SX_EEEEENS5_IJNS4_10UnderscoreES10_S10_EEEEENS4_13SM90_TMA_LOADENS4_14ComposedLayoutINS4_7SwizzleILi2ELi4ELi3EEENS4_18smem_ptr_flag_bitsILi16EEENSV_INS5_IJNSA_ILi8EEESI_EEENS5_IJSI_SC_EEEEEEEvNS4_8identityENS4_23SM90_TMA_LOAD_MULTICASTES1D_vS1E_EENS_8epilogue10collective6detail29Sm90TmaWarpSpecializedAdapterINS1I_15DefaultEpilogueISK_SL_SL_NS1H_6thread17LinearCombinationISK_Li1EffLNS1M_9ScaleType4KindE0ELNS_15FloatRoundStyleE2ESK_EENS1_15EpilogueDefaultEEEEEvvEEEEvNT_6ParamsE,@function
        .size           _ZN7cutlass13device_kernelINS_4gemm6kernel13GemmUniversalIN4cute5tupleIJiiiiEEENS1_10collective13CollectiveMmaINS1_34MainloopSm90TmaGmmaWarpSpecializedILi11ENS5_IJNS4_1CILi2EEENSA_ILi1EEESC_EEENS1_32KernelTmaWarpSpecializedPingpongEEENS5_IJNSA_ILi64EEENSA_ILi256EEENSA_ILi32EEEEEENS_6half_tENS5_IJlSC_lEEESK_SL_NS4_8TiledMMAINS4_8MMA_AtomIJNS4_4SM904GMMA26MMA_64x256x16_F32F16F16_SSILNSP_5MajorE0ELSR_0ELNSP_7ScaleInE1ELSS_1EEEEEENS4_6LayoutINS5_IJSC_SC_SC_EEENS5_IJNSA_ILi0EEESX_SX_EEEEENS5_IJNS4_10UnderscoreES10_S10_EEEEENS4_13SM90_TMA_LOADENS4_14ComposedLayoutINS4_7SwizzleILi2ELi4ELi3EEENS4_18smem_ptr_flag_bitsILi16EEENSV_INS5_IJNSA_ILi8EEESI_EEENS5_IJSI_SC_EEEEEEEvNS4_8identityENS4_23SM90_TMA_LOAD_MULTICASTES1D_vS1E_EENS_8epilogue10collective6detail29Sm90TmaWarpSpecializedAdapterINS1I_15DefaultEpilogueISK_SL_SL_NS1H_6thread17LinearCombinationISK_Li1EffLNS1M_9ScaleType4KindE0ELNS_15FloatRoundStyleE2ESK_EENS1_15EpilogueDefaultEEEEEvvEEEEvNT_6ParamsE,(.L_x_344 - _ZN7cutlass13device_kernelINS_4gemm6kernel13GemmUniversalIN4cute5tupleIJiiiiEEENS1_10collective13CollectiveMmaINS1_34MainloopSm90TmaGmmaWarpSpecializedILi11ENS5_IJNS4_1CILi2EEENSA_ILi1EEESC_EEENS1_32KernelTmaWarpSpecializedPingpongEEENS5_IJNSA_ILi64EEENSA_ILi256EEENSA_ILi32EEEEEENS_6half_tENS5_IJlSC_lEEESK_SL_NS4_8TiledMMAINS4_8MMA_AtomIJNS4_4SM904GMMA26MMA_64x256x16_F32F16F16_SSILNSP_5MajorE0ELSR_0ELNSP_7ScaleInE1ELSS_1EEEEEENS4_6LayoutINS5_IJSC_SC_SC_EEENS5_IJNSA_ILi0EEESX_SX_EEEEENS5_IJNS4_10UnderscoreES10_S10_EEEEENS4_13SM90_TMA_LOADENS4_14ComposedLayoutINS4_7SwizzleILi2ELi4ELi3EEENS4_18smem_ptr_flag_bitsILi16EEENSV_INS5_IJNSA_ILi8EEESI_EEENS5_IJSI_SC_EEEEEEEvNS4_8identityENS4_23SM90_TMA_LOAD_MULTICASTES1D_vS1E_EENS_8epilogue10collective6detail29Sm90TmaWarpSpecializedAdapterINS1I_15DefaultEpilogueISK_SL_SL_NS1H_6thread17LinearCombinationISK_Li1EffLNS1M_9ScaleType4KindE0ELNS_15FloatRoundStyleE2ESK_EENS1_15EpilogueDefaultEEEEEvvEEEEvNT_6ParamsE)
        .other          _ZN7cutlass13device_kernelINS_4gemm6kernel13GemmUniversalIN4cute5tupleIJiiiiEEENS1_10collective13CollectiveMmaINS1_34MainloopSm90TmaGmmaWarpSpecializedILi11ENS5_IJNS4_1CILi2EEENSA_ILi1EEESC_EEENS1_32KernelTmaWarpSpecializedPingpongEEENS5_IJNSA_ILi64EEENSA_ILi256EEENSA_ILi32EEEEEENS_6half_tENS5_IJlSC_lEEESK_SL_NS4_8TiledMMAINS4_8MMA_AtomIJNS4_4SM904GMMA26MMA_64x256x16_F32F16F16_SSILNSP_5MajorE0ELSR_0ELNSP_7ScaleInE1ELSS_1EEEEEENS4_6LayoutINS5_IJSC_SC_SC_EEENS5_IJNSA_ILi0EEESX_SX_EEEEENS5_IJNS4_10UnderscoreES10_S10_EEEEENS4_13SM90_TMA_LOADENS4_14ComposedLayoutINS4_7SwizzleILi2ELi4ELi3EEENS4_18smem_ptr_flag_bitsILi16EEENSV_INS5_IJNSA_ILi8EEESI_EEENS5_IJSI_SC_EEEEEEEvNS4_8identityENS4_23SM90_TMA_LOAD_MULTICASTES1D_vS1E_EENS_8epilogue10collective6detail29Sm90TmaWarpSpecializedAdapterINS1I_15DefaultEpilogueISK_SL_SL_NS1H_6thread17LinearCombinationISK_Li1EffLNS1M_9ScaleType4KindE0ELNS_15FloatRoundStyleE2ESK_EENS1_15EpilogueDefaultEEEEEvvEEEEvNT_6ParamsE,@"STO_CUDA_ENTRY STV_DEFAULT"
_ZN7cutlass13device_kernelINS_4gemm6kernel13GemmUniversalIN4cute5tupleIJiiiiEEENS1_10collective13CollectiveMmaINS1_34MainloopSm90TmaGmmaWarpSpecializedILi11ENS5_IJNS4_1CILi2EEENSA_ILi1EEESC_EEENS1_32KernelTmaWarpSpecializedPingpongEEENS5_IJNSA_ILi64EEENSA_ILi256EEENSA_ILi32EEEEEENS_6half_tENS5_IJlSC_lEEESK_SL_NS4_8TiledMMAINS4_8MMA_AtomIJNS4_4SM904GMMA26MMA_64x256x16_F32F16F16_SSILNSP_5MajorE0ELSR_0ELNSP_7ScaleInE1ELSS_1EEEEEENS4_6LayoutINS5_IJSC_SC_SC_EEENS5_IJNSA_ILi0EEESX_SX_EEEEENS5_IJNS4_10UnderscoreES10_S10_EEEEENS4_13SM90_TMA_LOADENS4_14ComposedLayoutINS4_7SwizzleILi2ELi4ELi3EEENS4_18smem_ptr_flag_bitsILi16EEENSV_INS5_IJNSA_ILi8EEESI_EEENS5_IJSI_SC_EEEEEEEvNS4_8identityENS4_23SM90_TMA_LOAD_MULTICASTES1D_vS1E_EENS_8epilogue10collective6detail29Sm90TmaWarpSpecializedAdapterINS1I_15DefaultEpilogueISK_SL_SL_NS1H_6thread17LinearCombinationISK_Li1EffLNS1M_9ScaleType4KindE0ELNS_15FloatRoundStyleE2ESK_EENS1_15EpilogueDefaultEEEEEvvEEEEvNT_6ParamsE:
[----:B------:R-:W0:Y:S02]  /*0000*/  LDC R1, c[0x0][0x28] ;  /* 0x00000a00ff017b82 */ /* 0x000e240000000800 */
[----:B0-----:R-:W-:Y:S01]  /*0010*/  VIADD R1, R1, 0xfffffff8 ;  /* 0xfffffff801017836 */ /* 0x001fe20000000000 */
[----:B------:R-:W0:Y:S01]  /*0020*/  S2R R4, SR_TID.X ;  /* 0x0000000000047919 */ /* 0x000e220000002100 */
[----:B------:R-:W-:Y:S01]  /*0030*/  ELECT P0, URZ, PT ;  /* 0x00000000003f782f */ /* 0x000fe20003800000 */
[----:B------:R-:W-:Y:S01]  /*0040*/  BSSY B0, `(.L_x_0) ;  /* 0x000000f000007945 */ /* 0x000fe20003800000 */
[--C-:B0-----:R-:W-:Y:S02]  /*0050*/  SHF.R.U32.HI R2, RZ, 0x5, R4.reuse ;  /* 0x00000005ff027819 */ /* 0x101fe40000011604 */
[----:B------:R-:W-:-:S03]  /*0060*/  SHF.R.U32.HI R7, RZ, 0x7, R4 ;  /* 0x00000007ff077819 */ /* 0x000fc60000011604 */
[----:B------:R-:W0:Y:S04]  /*0070*/  SHFL.IDX PT, R5, R2, RZ, 0x1f ;  /* 0x00001fff02057589 */ /* 0x000e2800000e0000 */
[----:B------:R1:W2:Y:S01]  /*0080*/  SHFL.IDX PT, R10, R7, RZ, 0x1f ;  /* 0x00001fff070a7589 */ /* 0x0002a200000e0000 */
[----:B0-----:R-:W-:-:S13]  /*0090*/  ISETP.NE.OR P0, PT, R5, RZ, !P0 ;  /* 0x000000ff0500720c */ /* 0x001fda0004705670 */
[----:B-12---:R-:W-:Y:S05]  /*00a0*/  @P0 BRA `(.L_x_1) ;  /* 0x0000000000200947 */ /* 0x006fea0003800000 */
[----:B------:R-:W-:Y:S02]  /*00b0*/  ULDC.64 UR4, c[0x0][0x198] ;  /* 0x0000660000047ab9 */ /* 0x000fe40000000a00 */
[----:B------:R-:W-:Y:S02]  /*00c0*/  UIADD3 UR6, UP0, UR4, 0xf0, URZ ;  /* 0x000000f004067890 */ /* 0x000fe4000ff1e03f */
[----:B------:R-:W-:Y:S02]  /*00d0*/  UIADD3 UR4, UP1, UR4, 0x1f0, URZ ;  /* 0x000001f004047890 */ /* 0x000fe4000ff3e03f */
[----:B------:R-:W-:Y:S02]  /*00e0*/  UIADD3.X UR7, URZ, UR5, URZ, UP0, !UPT ;  /* 0x000000053f077290 */ /* 0x000fe400087fe43f */
[----:B------:R-:W-:-:S07]  /*00f0*/  UIADD3.X UR5, URZ, UR5, URZ, UP1, !UPT ;  /* 0x000000053f057290 */ /* 0x000fce0008ffe43f */
[----:B------:R0:W-:Y:S02]  /*0100*/  UTMACCTL.PF [UR6] ;  /* 0x00000000060079b9 */ /* 0x0001e40008040000 */
[----:B------:R0:W-:Y:S02]  /*0110*/  UTMACCTL.PF [UR4] ;  /* 0x00000000040079b9 */ /* 0x0001e40008040000 */
[----:B0-----:R-:W-:Y:S01]  /*0120*/  NOP ;  /* 0x0000000000007918 */ /* 0x001fe20000000000 */
.L_x_1:
[----:B------:R-:W-:Y:S05]  /*0130*/  BSYNC B0 ;  /* 0x0000000000007941 */ /* 0x000fea0003800000 */
.L_x_0:
[----:B------:R-:W0:Y:S01]  /*0140*/  SHFL.IDX PT, R8, R2, RZ, 0x1f ;  /* 0x00001fff02087589 */ /* 0x000e2200000e0000 */
[----:B------:R-:W-:-:S04]  /*0150*/  SHF.R.S32.HI R3, RZ, 0x1f, R4 ;  /* 0x0000001fff037819 */ /* 0x000fc80000011404 */
[----:B------:R-:W-:Y:S02]  /*0160*/  LEA.HI R3, R3, R4, RZ, 0x7 ;  /* 0x0000000403037211 */ /* 0x000fe400078f38ff */
[----:B0-----:R-:W-:-:S13]  /*0170*/  ISETP.NE.AND P0, PT, R8, RZ, PT ;  /* 0x000000ff0800720c */ /* 0x001fda0003f05270 */
[----:B------:R-:W-:Y:S05]  /*0180*/  @P0 BRA `(.L_x_2) ;  /* 0x00000000009c0947 */ /* 0x000fea0003800000 */
[----:B------:R-:W-:Y:S01]  /*0190*/  ELECT P0, URZ, PT ;  /* 0x00000000003f782f */ /* 0x000fe20003800000 */
[----:B------:R-:W-:-:S12]  /*01a0*/  BSSY B0, `(.L_x_2) ;  /* 0x0000025000007945 */ /* 0x000fd80003800000 */
[----:B------:R-:W-:Y:S05]  /*01b0*/  @!P0 BRA `(.L_x_3) ;  /* 0x00000000008c8947 */ /* 0x000fea0003800000 */
[----:B------:R-:W0:Y:S01]  /*01c0*/  S2UR UR8, SR_CgaCtaId ;  /* 0x00000000000879c3 */ /* 0x000e220000008800 */
[----:B------:R-:W-:Y:S01]  /*01d0*/  UMOV UR4, 0x400 ;  /* 0x0000040000047882 */ /* 0x000fe20000000000 */
[----:B------:R-:W-:Y:S01]  /*01e0*/  UMOV UR5, 0x1 ;  /* 0x0000000100057882 */ /* 0x000fe20000000000 */
[----:B------:R-:W-:Y:S02]  /*01f0*/  UMOV UR6, 0x2 ;  /* 0x0000000200067882 */ /* 0x000fe40000000000 */
[----:B------:R-:W-:-:S04]  /*0200*/  UIADD3 UR6, -UR6, 0x100000, URZ ;  /* 0x0010000006067890 */ /* 0x000fc8000fffe13f */
[----:B------:R-:W-:Y:S02]  /*0210*/  USHF.L.U32 UR7, UR6, 0xb, URZ ;  /* 0x0000000b06077899 */ /* 0x000fe4000800063f */
[----:B------:R-:W-:Y:S02]  /*0220*/  USHF.L.U32 UR6, UR6, 0x1, URZ ;  /* 0x0000000106067899 */ /* 0x000fe4000800063f */
[----:B0-----:R-:W-:Y:S02]  /*0230*/  ULEA UR8, UR8, UR4, 0x18 ;  /* 0x0000000408087291 */ /* 0x001fe4000f8ec03f */
[----:B------:R-:W-:-:S04]  /*0240*/  UIADD3 UR4, -UR5, 0x100000, URZ ;  /* 0x0010000005047890 */ /* 0x000fc8000fffe13f */
[----:B------:R-:W-:Y:S02]  /*0250*/  USHF.L.U32 UR5, UR4, 0xb, URZ ;  /* 0x0000000b04057899 */ /* 0x000fe4000800063f */
[----:B------:R-:W-:Y:S01]  /*0260*/  USHF.L.U32 UR4, UR4, 0x1, URZ ;  /* 0x0000000104047899 */ /* 0x000fe2000800063f */
[----:B------:R-:W0:Y:S11]  /*0270*/  FENCE.VIEW.ASYNC.S ;  /* 0x00000000000073c6 */ /* 0x000e360000000000 */
[----:B0-----:R0:W1:Y:S01]  /*0280*/  SYNCS.EXCH.64 URZ, [UR8], UR4 ;  /* 0x00000004083f75b2 */ /* 0x0010620008000100 */
[----:B------:R0:W2:Y:S01]  /*0290*/  SYNCS.EXCH.64 URZ, [UR8+0x58], UR6 ;  /* 0x00005806083f75b2 */ /* 0x0000a20008000100 */
[----:B------:R0:W3:Y:S01]  /*02a0*/  SYNCS.EXCH.64 URZ, [UR8+0x8], UR4 ;  /* 0x00000804083f75b2 */ /* 0x0000e20008000100 */
[----:B------:R0:W4:Y:S01]  /*02b0*/  SYNCS.EXCH.64 URZ, [UR8+0x60], UR6 ;  /* 0x00006006083f75b2 */ /* 0x0001220008000100 */
[----:B------:R0:W0:Y:S01]  /*02c0*/  SYNCS.EXCH.64 URZ, [UR8+0x10], UR4 ;  /* 0x00001004083f75b2 */ /* 0x0000220008000100 */
        /* <DEDUP_REMOVED lines=17> */
[----:B------:R-:W-:Y:S01]  /*03e0*/  NOP ;  /* 0x0000000000007918 */ /* 0x000fe20000000000 */
.L_x_3:
[----:B0-----:R-:W-:Y:S05]  /*03f0*/  BSYNC B0 ;  /* 0x0000000000007941 */ /* 0x001fea0003800000 */
.L_x_2:
[----:B------:R-:W0:Y:S01]  /*0400*/  SHFL.IDX PT, R13, R2, RZ, 0x1f ;  /* 0x00001fff020d7589 */ /* 0x000e2200000e0000 */
[----:B------:R-:W5:Y:S01]  /*0410*/  S2UR UR12, SR_CTAID.X ;  /* 0x00000000000c79c3 */ /* 0x000f620000002500 */
[----:B------:R-:W-:Y:S02]  /*0420*/  LOP3.LUT R3, R3, 0xffffff80, RZ, 0xc0, !PT ;  /* 0xffffff8003037812 */ /* 0x000fe400078ec0ff */
[----:B------:R-:W-:Y:S01]  /*0430*/  ELECT P0, URZ, PT ;  /* 0x00000000003f782f */ /* 0x000fe20003800000 */
[----:B------:R1:W2:Y:S01]  /*0440*/  SHFL.IDX PT, R12, R2, RZ, 0x1f ;  /* 0x00001fff020c7589 */ /* 0x0002a200000e0000 */
[----:B------:R-:W-:Y:S01]  /*0450*/  ELECT P1, URZ, PT ;  /* 0x00000000003f782f */ /* 0x000fe20003820000 */
[----:B------:R-:W-:Y:S01]  /*0460*/  NOP ;  /* 0x0000000000007918 */ /* 0x000fe20000000000 */
[----:B------:R-:W-:Y:S01]  /*0470*/  IMAD.IADD R3, R4, 0x1, -R3 ;  /* 0x0000000104037824 */ /* 0x000fe200078e0a03 */
[----:B------:R-:W3:Y:S01]  /*0480*/  S2R R6, SR_CTAID.Y ;  /* 0x0000000000067919 */ /* 0x000ee20000002600 */
[----:B------:R-:W-:Y:S01]  /*0490*/  ULDC UR4, c[0x0][0x150] ;  /* 0x0000540000047ab9 */ /* 0x000fe20000000800 */
[----:B------:R-:W4:Y:S01]  /*04a0*/  LDC R14, c[0x0][0x144] ;  /* 0x00005100ff0e7b82 */ /* 0x000f220000000800 */
[----:B------:R-:W-:Y:S01]  /*04b0*/  UMOV UR11, 0x80 ;  /* 0x00000080000b7882 */ /* 0x000fe20000000000 */
[----:B------:R-:W-:Y:S01]  /*04c0*/  SHF.R.S32.HI R0, RZ, 0x1f, R3 ;  /* 0x0000001fff007819 */ /* 0x000fe20000011403 */
[----:B------:R-:W-:Y:S01]  /*04d0*/  NOP ;  /* 0x0000000000007918 */ /* 0x000fe20000000000 */
[C---:B------:R-:W-:Y:S01]  /*04e0*/  VIADD R35, R10.reuse, 0xffffffff ;  /* 0xffffffff0a237836 */ /* 0x040fe20000000000 */
[----:B------:R-:W-:Y:S01]  /*04f0*/  ISETP.NE.AND P4, PT, R10, RZ, PT ;  /* 0x000000ff0a00720c */ /* 0x000fe20003f85270 */
[----:B------:R-:W-:Y:S01]  /*0500*/  IMAD.MOV.U32 R153, RZ, RZ, 0x1 ;  /* 0x00000001ff997424 */ /* 0x000fe200078e00ff */
[----:B------:R-:W-:Y:S01]  /*0510*/  LEA.HI R9, R0, R3, RZ, 0x3 ;  /* 0x0000000300097211 */ /* 0x000fe200078f18ff */
[----:B------:R-:W4:Y:S01]  /*0520*/  LDC R15, c[0x0][0x140] ;  /* 0x00005000ff0f7b82 */ /* 0x000f220000000800 */
[----:B------:R-:W-:-:S02]  /*0530*/  ISETP.GE.U32.AND P6, PT, R35, 0x2, PT ;  /* 0x000000022300780c */ /* 0x000fc40003fc6070 */
[--C-:B------:R-:W-:Y:S02]  /*0540*/  SHF.R.S32.HI R11, RZ, 0x3, R9.reuse ;  /* 0x00000003ff0b7819 */ /* 0x100fe40000011409 */
[----:B-1----:R-:W-:Y:S02]  /*0550*/  SHF.R.S32.HI R2, RZ, 0x1f, R9 ;  /* 0x0000001fff027819 */ /* 0x002fe40000011409 */
[----:B------:R-:W-:Y:S01]  /*0560*/  SHF.R.S32.HI R9, RZ, 0x1f, R8 ;  /* 0x0000001fff097819 */ /* 0x000fe20000011408 */
[----:B------:R-:W1:Y:S01]  /*0570*/  LDC R25, c[0x0][0x148] ;  /* 0x00005200ff197b82 */ /* 0x000e620000000800 */
[----:B0-----:R-:W-:Y:S02]  /*0580*/  ISETP.NE.OR P0, PT, R13, RZ, !P0 ;  /* 0x000000ff0d00720c */ /* 0x001fe40004705670 */
[----:B-----5:R-:W-:Y:S02]  /*0590*/  I2FP.F32.U32 R13, UR12 ;  /* 0x0000000c000d7c45 */ /* 0x020fe40008201000 */
[----:B------:R-:W-:-:S02]  /*05a0*/  LEA.HI R2, R2, R11, RZ, 0x2 ;  /* 0x0000000b02027211 */ /* 0x000fc400078f10ff */
[----:B------:R-:W-:Y:S01]  /*05b0*/  LEA.HI R9, R9, R8, RZ, 0x2 ;  /* 0x0000000809097211 */ /* 0x000fe200078f10ff */
[----:B------:R-:W-:Y:S01]  /*05c0*/  FMUL R13, R13, UR4 ;  /* 0x000000040d0d7c20 */ /* 0x000fe20008400000 */
[----:B--2---:R-:W-:Y:S01]  /*05d0*/  ISETP.NE.OR P1, PT, R12, RZ, !P1 ;  /* 0x000000ff0c00720c */ /* 0x004fe20004f25670 */
[----:B------:R-:W-:Y:S01]  /*05e0*/  ULDC UR4, c[0x0][0x154] ;  /* 0x0000550000047ab9 */ /* 0x000fe20000000800 */
[----:B------:R-:W-:Y:S02]  /*05f0*/  LOP3.LUT R12, R2, 0xfffffffc, RZ, 0xc0, !PT ;  /* 0xfffffffc020c7812 */ /* 0x000fe400078ec0ff */
[----:B------:R-:W-:Y:S01]  /*0600*/  LOP3.LUT R9, R9, 0x3ffffffc, RZ, 0xc0, !PT ;  /* 0x3ffffffc09097812 */ /* 0x000fe200078ec0ff */
[----:B------:R-:W0:Y:S01]  /*0610*/  F2I.U32.TRUNC.NTZ R13, R13 ;  /* 0x0000000d000d7305 */ /* 0x000e22000020f000 */
[----:B------:R-:W-:Y:S01]  /*0620*/  SHF.R.S32.HI R2, RZ, 0x1f, R5 ;  /* 0x0000001fff027819 */ /* 0x000fe20000011405 */
[----:B------:R-:W-:Y:S01]  /*0630*/  IMAD.IADD R12, R11, 0x1, -R12 ;  /* 0x000000010b0c7824 */ /* 0x000fe200078e0a0c */
[----:B------:R-:W-:Y:S01]  /*0640*/  VOTEU.ALL UP1, P0 ;  /* 0x00000000003f7886 */ /* 0x000fe20000020000 */
[----:B------:R-:W-:Y:S01]  /*0650*/  IMAD.IADD R9, R8, 0x1, -R9 ;  /* 0x0000000108097824 */ /* 0x000fe200078e0a09 */
[----:B------:R-:W-:Y:S01]  /*0660*/  LEA.HI R2, R2, R5, RZ, 0x2 ;  /* 0x0000000502027211 */ /* 0x000fe200078f10ff */
[----:B------:R-:W-:Y:S01]  /*0670*/  VOTEU.ALL UP0, P0 ;  /* 0x00000000003f7886 */ /* 0x000fe20000000000 */
[----:B---3--:R-:W-:Y:S01]  /*0680*/  I2FP.F32.U32 R8, R6 ;  /* 0x0000000600087245 */ /* 0x008fe20000201000 */
[----:B------:R-:W-:Y:S01]  /*0690*/  IMAD R9, R9, 0x4, R12 ;  /* 0x0000000409097824 */ /* 0x000fe200078e020c */
[----:B------:R-:W-:Y:S01]  /*06a0*/  LOP3.LUT R2, R2, 0xfffffffc, RZ, 0xc0, !PT ;  /* 0xfffffffc02027812 */ /* 0x000fe200078ec0ff */
[----:B------:R-:W-:Y:S01]  /*06b0*/  VOTEU.ALL UP2, P1 ;  /* 0x00000000003f7886 */ /* 0x000fe20000840000 */
[----:B------:R-:W2:Y:S01]  /*06c0*/  @!UP1 S2UR UR7, SR_CgaCtaId ;  /* 0x00000000000799c3 */ /* 0x000ea20000008800 */
[----:B------:R-:W-:Y:S01]  /*06d0*/  FMUL R8, R8, UR4 ;  /* 0x0000000408087c20 */ /* 0x000fe20008400000 */
[----:B------:R-:W-:Y:S01]  /*06e0*/  IMAD.SHL.U32 R152, R9, 0x4, RZ ;  /* 0x0000000409987824 */ /* 0x000fe200078e00ff */
[----:B------:R-:W-:Y:S01]  /*06f0*/  UMOV UR4, 0x20 ;  /* 0x0000002000047882 */ /* 0x000fe20000000000 */
[----:B------:R-:W-:Y:S01]  /*0700*/  IMAD.IADD R5, R5, 0x1, -R2 ;  /* 0x0000000105057824 */ /* 0x000fe200078e0a02 */
[----:B------:R-:W-:Y:S01]  /*0710*/  LEA.HI R2, R9, R9, RZ, 0x1 ;  /* 0x0000000909027211 */ /* 0x000fe200078f08ff */
[----:B0-----:R-:W-:Y:S01]  /*0720*/  IMAD.MOV R13, RZ, RZ, -R13 ;  /* 0x000000ffff0d7224 */ /* 0x001fe200078e0a0d */
[----:B------:R-:W0:Y:S01]  /*0730*/  F2I.U32.TRUNC.NTZ R8, R8 ;  /* 0x0000000800087305 */ /* 0x000e22000020f000 */
[----:B------:R-:W3:Y:S01]  /*0740*/  @!UP2 S2UR UR10, SR_CgaCtaId ;  /* 0x00000000000aa9c3 */ /* 0x000ee20000008800 */
[----:B------:R-:W-:Y:S01]  /*0750*/  LOP3.LUT R2, R2, 0xfffffffe, RZ, 0xc0, !PT ;  /* 0xfffffffe02027812 */ /* 0x000fe200078ec0ff */
[----:B----4-:R-:W-:Y:S01]  /*0760*/  IMAD R21, R14, R13, UR12 ;  /* 0x0000000c0e157e24 */ /* 0x010fe2000f8e020d */
[----:B------:R-:W-:Y:S01]  /*0770*/  @!UP1 UMOV UR6, 0x400 ;  /* 0x0000040000069882 */ /* 0x000fe20000000000 */
[----:B------:R-:W-:-:S04]  /*0780*/  @!UP1 UIADD3 UR4, -UR4, 0x100000, URZ ;  /* 0x0010000004049890 */ /* 0x000fc8000fffe13f */
[----:B------:R-:W-:Y:S02]  /*0790*/  @!UP1 USHF.L.U32 UR5, UR4, 0xb, URZ ;  /* 0x0000000b04059899 */ /* 0x000fe4000800063f */
[----:B------:R-:W-:Y:S01]  /*07a0*/  @!UP1 USHF.L.U32 UR4, UR4, 0x1, URZ ;  /* 0x0000000104049899 */ /* 0x000fe2000800063f */
[C---:B------:R-:W-:Y:S01]  /*07b0*/  LOP3.LUT R152, R9.reuse, 0xc, R152, 0x78, !PT ;  /* 0x0000000c09987812 */ /* 0x040fe200078e7898 */
[----:B------:R-:W-:Y:S01]  /*07c0*/  IMAD.IADD R2, R9, 0x1, -R2 ;  /* 0x0000000109027824 */ /* 0x000fe200078e0a02 */
[----:B------:R-:W-:Y:S01]  /*07d0*/  @!UP2 UMOV UR9, 0x400 ;  /* 0x000004000009a882 */ /* 0x000fe20000000000 */
[----:B------:R-:W-:Y:S01]  /*07e0*/  VOTEU.ALL UP3, P1 ;  /* 0x00000000003f7886 */ /* 0x000fe20000860000 */
[----:B------:R-:W-:Y:S01]  /*07f0*/  VOTEU.ALL UP4, P1 ;  /* 0x00000000003f7886 */ /* 0x000fe20000880000 */
[----:B------:R-:W-:Y:S01]  /*0800*/  VOTEU.ALL UP5, P1 ;  /* 0x00000000003f7886 */ /* 0x000fe200008a0000 */
[----:B------:R-:W-:Y:S01]  /*0810*/  ISETP.NE.AND P3, PT, R2, R21, PT ;  /* 0x000000150200720c */ /* 0x000fe20003f65270 */
[----:B------:R4:W4:Y:S01]  /*0820*/  SHFL.IDX PT, R14, R7, RZ, 0x1f ;  /* 0x00001fff070e7589 */ /* 0x00092200000e0000 */
[----:B------:R-:W-:Y:S01]  /*0830*/  ISETP.EQ.U32.AND P2, PT, R15, 0x1, PT ;  /* 0x000000010f00780c */ /* 0x000fe20003f42070 */
[----:B0-----:R-:W-:Y:S01]  /*0840*/  IMAD.MOV R20, RZ, RZ, -R8 ;  /* 0x000000ffff147224 */ /* 0x001fe200078e0a08 */
[----:B--2---:R-:W-:-:S02]  /*0850*/  @!UP1 ULEA UR8, UR7, UR6, 0x18 ;  /* 0x0000000607089291 */ /* 0x004fc4000f8ec03f */
[----:B------:R-:W-:-:S04]  /*0860*/  @!UP2 UIADD3 UR6, -UR11, 0x100000, URZ ;  /* 0x001000000b06a890 */ /* 0x000fc8000fffe13f */
[----:B------:R-:W-:Y:S02]  /*0870*/  @!UP2 USHF.L.U32 UR7, UR6, 0xb, URZ ;  /* 0x0000000b0607a899 */ /* 0x000fe4000800063f */
[----:B------:R-:W-:Y:S01]  /*0880*/  @!UP2 USHF.L.U32 UR6, UR6, 0x1, URZ ;  /* 0x000000010606a899 */ /* 0x000fe2000800063f */
[----:B-1----:R-:W-:Y:S01]  /*0890*/  IMAD R9, R25, R20, R6 ;  /* 0x0000001419097224 */ /* 0x002fe200078e0206 */
[----:B------:R-:W-:Y:S01]  /*08a0*/  VOTEU.ALL UP1, P0 ;  /* 0x00000000003f7886 */ /* 0x000fe20000020000 */
[----:B------:R-:W-:Y:S01]  /*08b0*/  LOP3.LUT P0, RZ, R3, 0x7, RZ, 0xc0, !PT ;  /* 0x0000000703ff7812 */ /* 0x000fe2000780c0ff */
[----:B---3--:R-:W-:Y:S01]  /*08c0*/  @!UP2 ULEA UR9, UR10, UR9, 0x18 ;  /* 0x000000090a09a291 */ /* 0x008fe2000f8ec03f */
[----:B------:R-:W-:Y:S01]  /*08d0*/  @P3 LEA.HI R2, R152, R152, RZ, 0x1 ;  /* 0x0000009898023211 */ /* 0x000fe200078f08ff */
[----:B------:R-:W-:Y:S01]  /*08e0*/  VOTEU.ALL UP2, P1 ;  /* 0x00000000003f7886 */ /* 0x000fe20000840000 */
[----:B------:R-:W-:Y:S01]  /*08f0*/  ISETP.NE.AND P1, PT, R5, 0x3, PT ;  /* 0x000000030500780c */ /* 0x000fe20003f25270 */
[----:B------:R-:W0:Y:S02]  /*0900*/  FENCE.VIEW.ASYNC.S ;  /* 0x00000000000073c6 */ /* 0x000e240000000000 */
[----:B0-----:R0:W1:Y:S01]  /*0910*/  @!UP0 SYNCS.EXCH.64 URZ, [UR8+0xe0], UR4 ;  /* 0x0000e004083f85b2 */ /* 0x0010620008000100 */
[----:B------:R-:W-:-:S02]  /*0920*/  @P3 SHF.R.S32.HI R2, RZ, 0x1, R2 ;  /* 0x00000001ff023819 */ /* 0x000fc40000011402 */
[----:B------:R-:W-:Y:S02]  /*0930*/  ISETP.EQ.OR P1, PT, R5, RZ, !P1 ;  /* 0x000000ff0500720c */ /* 0x000fe40004f22670 */
[----:B------:R-:W-:Y:S02]  /*0940*/  @P3 ISETP.NE.AND P5, PT, R2, R9, PT ;  /* 0x000000090200320c */ /* 0x000fe40003fa5270 */
[----:B------:R-:W-:Y:S02]  /*0950*/  ISETP.LT.U32.AND P0, PT, R152, 0x2, !P0 ;  /* 0x000000029800780c */ /* 0x000fe40004701070 */
[----:B------:R-:W-:Y:S02]  /*0960*/  ISETP.EQ.AND P1, PT, R10, RZ, P1 ;  /* 0x000000ff0a00720c */ /* 0x000fe40000f22270 */
[----:B------:R-:W-:Y:S02]  /*0970*/  SEL R2, RZ, 0x1, !P0 ;  /* 0x00000001ff027807 */ /* 0x000fe40004000000 */
[----:B------:R-:W-:-:S02]  /*0980*/  @P3 SEL R153, RZ, 0x1, P5 ;  /* 0x00000001ff993807 */ /* 0x000fc40002800000 */
[----:B------:R-:W-:Y:S01]  /*0990*/  SEL R16, RZ, 0x1, !P1 ;  /* 0x00000001ff107807 */ /* 0x000fe20004800000 */
[----:B------:R0:W2:Y:S01]  /*09a0*/  @!UP1 SYNCS.EXCH.64 URZ, [UR8+0xe8], UR4 ;  /* 0x0000e804083f95b2 */ /* 0x0000a20008000100 */
[----:B------:R-:W-:Y:S01]  /*09b0*/  NOP ;  /* 0x0000000000007918 */ /* 0x000fe20000000000 */
[----:B------:R-:W-:Y:S02]  /*09c0*/  LOP3.LUT R153, R153, R2, RZ, 0xc0, !PT ;  /* 0x0000000299997212 */ /* 0x000fe400078ec0ff */
[----:B------:R-:W-:Y:S01]  /*09d0*/  SEL R16, R16, 0x2, P6 ;  /* 0x0000000210107807 */ /* 0x000fe20003000000 */
[----:B------:R0:W3:Y:S01]  /*09e0*/  @!UP2 SYNCS.EXCH.64 URZ, [UR9+0xc0], UR6 ;  /* 0x0000c006093fa5b2 */ /* 0x0000e20008000100 */
[----:B------:R0:W0:Y:S01]  /*09f0*/  @!UP3 SYNCS.EXCH.64 URZ, [UR9+0xc8], UR6 ;  /* 0x0000c806093fb5b2 */ /* 0x0000220008000100 */
[----:B------:R0:W0:Y:S01]  /*0a00*/  @!UP4 SYNCS.EXCH.64 URZ, [UR9+0xd0], UR6 ;  /* 0x0000d006093fc5b2 */ /* 0x0000220008000100 */
[----:B------:R0:W0:Y:S01]  /*0a10*/  @!UP5 SYNCS.EXCH.64 URZ, [UR9+0xd8], UR6 ;  /* 0x0000d806093fd5b2 */ /* 0x0000220008000100 */
[----:B------:R-:W-:Y:S01]  /*0a20*/  NOP ;  /* 0x0000000000007918 */ /* 0x000fe20000000000 */
[----:B-1--4-:R-:W-:Y:S05]  /*0a30*/  @!P2 BRA `(.L_x_4) ;  /* 0x000000000008a947 */ /* 0x012fea0003800000 */
[----:B0-23--:R-:W-:Y:S01]  /*0a40*/  UCGABAR_ARV ;  /* 0x00000000000079c7 */ /* 0x00dfe20008000000 */
[----:B------:R-:W-:Y:S05]  /*0a50*/  BRA `(.L_x_5) ;  /* 0x0000000000047947 */ /* 0x000fea0003800000 */
.L_x_4:
[----:B0-23--:R-:W-:Y:S01]  /*0a60*/  NOP ;  /* 0x0000000000007918 */ /* 0x00dfe20000000000 */
.L_x_5:
[----:B------:R-:W-:Y:S01]  /*0a70*/  ULDC.64 UR4, c[0x0][0x598] ;  /* 0x0001660000047ab9 */ /* 0x000fe20000000a00 */
[----:B------:R-:W-:Y:S01]  /*0a80*/  ULDC.64 UR36, c[0x0][0x208] ;  /* 0x0000820000247ab9 */ /* 0x000fe20000000a00 */
[----:B------:R-:W-:-:S04]  /*0a90*/  ISETP.NE.U32.AND P0, PT, RZ, UR4, PT ;  /* 0x00000004ff007c0c */ /* 0x000fc8000bf05070 */
[----:B------:R-:W-:-:S13]  /*0aa0*/  ISETP.NE.AND.EX P0, PT, RZ, UR5, PT, P0 ;  /* 0x00000005ff007c0c */ /* 0x000fda000bf05300 */
[----:B------:R-:W-:Y:S05]  /*0ab0*/  @!P0 BRA `(.L_x_6) ;  /* 0x00000000001c8947 */ /* 0x000fea0003800000 */
[----:B------:R-:W0:Y:S02]  /*0ac0*/  LDC.64 R8, c[0x0][0x598] ;  /* 0x00016600ff087b82 */ /* 0x000e240000000a00 */
[----:B0-----:R-:W2:Y:S02]  /*0ad0*/  LDG.E.64 R8, desc[UR36][R8.64] ;  /* 0x0000002408087981 */ /* 0x001ea4000c1e1b00 */
[----:B--2---:R-:W-:-:S04]  /*0ae0*/  ISETP.NE.U32.AND P0, PT, R8, RZ, PT ;  /* 0x000000ff0800720c */ /* 0x004fc80003f05070 */
[----:B------:R-:W-:-:S13]  /*0af0*/  ISETP.NE.AND.EX P0, PT, R9, RZ, PT, P0 ;  /* 0x000000ff0900720c */ /* 0x000fda0003f05300 */
[----:B------:R-:W-:Y:S05]  /*0b00*/  @!P0 BRA `(.L_x_6) ;  /* 0x0000000000088947 */ /* 0x000fea0003800000 */
[----:B------:R0:W5:Y:S01]  /*0b10*/  LD.E R154, desc[UR36][R8.64] ;  /* 0x00000024089a7980 */ /* 0x000162000c101900 */
[----:B------:R-:W-:Y:S05]  /*0b20*/  BRA `(.L_x_7) ;  /* 0x0000000000247947 */ /* 0x000fea0003800000 */
.L_x_6:
[----:B------:R-:W-:Y:S02]  /*0b30*/  ULDC.64 UR4, c[0x0][0x588] ;  /* 0x0001620000047ab9 */ /* 0x000fe40000000a00 */
[----:B------:R-:W-:-:S04]  /*0b40*/  ISETP.NE.U32.AND P0, PT, RZ, UR4, PT ;  /* 0x00000004ff007c0c */ /* 0x000fc8000bf05070 */
[----:B------:R-:W-:-:S13]  /*0b50*/  ISETP.NE.AND.EX P0, PT, RZ, UR5, PT, P0 ;  /* 0x00000005ff007c0c */ /* 0x000fda000bf05300 */
[----:B------:R-:W-:Y:S05]  /*0b60*/  @!P0 BRA `(.L_x_8) ;  /* 0x00000000000c8947 */ /* 0x000fea0003800000 */
[----:B------:R-:W0:Y:S02]  /*0b70*/  LDC.64 R154, c[0x0][0x588] ;  /* 0x00016200ff9a7b82 */ /* 0x000e240000000a00 */
[----:B0-----:R1:W5:Y:S01]  /*0b80*/  LDG.E R154, desc[UR36][R154.64] ;  /* 0x000000249a9a7981 */ /* 0x001362000c1e1900 */
[----:B------:R-:W-:Y:S05]  /*0b90*/  BRA `(.L_x_7) ;  /* 0x0000000000087947 */ /* 0x000fea0003800000 */
.L_x_8:
[----:B------:R-:W-:Y:S02]  /*0ba0*/  ULDC UR4, c[0x0][0x580] ;  /* 0x0001600000047ab9 */ /* 0x000fe40000000800 */
[----:B------:R-:W-:-:S07]  /*0bb0*/  IMAD.U32 R154, RZ, RZ, UR4 ;  /* 0x00000004ff9a7e24 */ /* 0x000fce000f8e00ff */
.L_x_7:
[----:B------:R-:W-:Y:S02]  /*0bc0*/  ULDC.64 UR4, c[0x0][0x5a0] ;  /* 0x0001680000047ab9 */ /* 0x000fe40000000a00 */
[----:B------:R-:W-:-:S04]  /*0bd0*/  ISETP.NE.U32.AND P0, PT, RZ, UR4, PT ;  /* 0x00000004ff007c0c */ /* 0x000fc8000bf05070 */
[----:B------:R-:W-:-:S13]  /*0be0*/  ISETP.NE.AND.EX P0, PT, RZ, UR5, PT, P0 ;  /* 0x00000005ff007c0c */ /* 0x000fda000bf05300 */
[----:B------:R-:W-:Y:S05]  /*0bf0*/  @!P0 BRA `(.L_x_9) ;  /* 0x00000000001c8947 */ /* 0x000fea0003800000 */
[----:B0-----:R-:W0:Y:S02]  /*0c00*/  LDC.64 R8, c[0x0][0x5a0] ;  /* 0x00016800ff087b82 */ /* 0x001e240000000a00 */
[----:B0-----:R-:W2:Y:S02]  /*0c10*/  LDG.E.64 R8, desc[UR36][R8.64] ;  /* 0x0000002408087981 */ /* 0x001ea4000c1e1b00 */
[----:B--2---:R-:W-:-:S04]  /*0c20*/  ISETP.NE.U32.AND P0, PT, R8, RZ, PT ;  /* 0x000000ff0800720c */ /* 0x004fc80003f05070 */
[----:B------:R-:W-:-:S13]  /*0c30*/  ISETP.NE.AND.EX P0, PT, R9, RZ, PT, P0 ;  /* 0x000000ff0900720c */ /* 0x000fda0003f05300 */
[----:B------:R-:W-:Y:S05]  /*0c40*/  @!P0 BRA `(.L_x_9) ;  /* 0x0000000000088947 */ /* 0x000fea0003800000 */
[----:B-1----:R0:W5:Y:S01]  /*0c50*/  LD.E R155, desc[UR36][R8.64] ;  /* 0x00000024089b7980 */ /* 0x002162000c101900 */
[----:B------:R-:W-:Y:S05]  /*0c60*/  BRA `(.L_x_10) ;  /* 0x0000000000247947 */ /* 0x000fea0003800000 */
.L_x_9:
[----:B------:R-:W-:Y:S02]  /*0c70*/  ULDC.64 UR4, c[0x0][0x590] ;  /* 0x0001640000047ab9 */ /* 0x000fe40000000a00 */
[----:B------:R-:W-:-:S04]  /*0c80*/  ISETP.NE.U32.AND P0, PT, RZ, UR4, PT ;  /* 0x00000004ff007c0c */ /* 0x000fc8000bf05070 */
[----:B------:R-:W-:-:S13]  /*0c90*/  ISETP.NE.AND.EX P0, PT, RZ, UR5, PT, P0 ;  /* 0x00000005ff007c0c */ /* 0x000fda000bf05300 */
[----:B------:R-:W-:Y:S05]  /*0ca0*/  @!P0 BRA `(.L_x_11) ;  /* 0x00000000000c8947 */ /* 0x000fea0003800000 */
[----:B0-----:R-:W1:Y:S02]  /*0cb0*/  LDC.64 R8, c[0x0][0x590] ;  /* 0x00016400ff087b82 */ /* 0x001e640000000a00 */
[----:B-1----:R1:W5:Y:S01]  /*0cc0*/  LDG.E R155, desc[UR36][R8.64] ;  /* 0x00000024089b7981 */ /* 0x002362000c1e1900 */
[----:B------:R-:W-:Y:S05]  /*0cd0*/  BRA `(.L_x_10) ;  /* 0x0000000000087947 */ /* 0x000fea0003800000 */
.L_x_11:
[----:B------:R-:W-:Y:S02]  /*0ce0*/  ULDC UR4, c[0x0][0x584] ;  /* 0x0001610000047ab9 */ /* 0x000fe40000000800 */
[----:B-1----:R-:W-:-:S07]  /*0cf0*/  IMAD.U32 R155, RZ, RZ, UR4 ;  /* 0x00000004ff9b7e24 */ /* 0x002fce000f8e00ff */
.L_x_10:
[----:B------:R-:W2:Y:S01]  /*0d00*/  LDC R2, c[0x0][0x65c] ;  /* 0x00019700ff027b82 */ /* 0x000ea20000000800 */
[----:B------:R-:W-:Y:S01]  /*0d10*/  ULDC UR6, c[0x0][0x28c] ;  /* 0x0000a30000067ab9 */ /* 0x000fe20000000800 */
[----:B------:R-:W-:Y:S01]  /*0d20*/  ISETP.NE.AND P0, PT, R10, 0x2, PT ;  /* 0x000000020a00780c */ /* 0x000fe20003f05270 */
[----:B------:R-:W-:Y:S01]  /*0d30*/  UIADD3 UR6, UR6, 0x1f, URZ ;  /* 0x0000001f06067890 */ /* 0x000fe2000fffe03f */
[----:B01----:R-:W-:Y:S01]  /*0d40*/  IMAD.U32 R8, RZ, RZ, UR12 ;  /* 0x0000000cff087e24 */ /* 0x003fe2000f8e00ff */
[----:B------:R-:W-:Y:S01]  /*0d50*/  UMOV UR39, URZ ;  /* 0x0000003f00277c82 */ /* 0x000fe20008000000 */
[----:B------:R-:W-:Y:S01]  /*0d60*/  IMAD.MOV.U32 R9, RZ, RZ, RZ ;  /* 0x000000ffff097224 */ /* 0x000fe200078e00ff */
[----:B------:R-:W-:Y:S01]  /*0d70*/  USHF.R.S32.HI UR7, URZ, 0x1f, UR6 ;  /* 0x0000001f3f077899 */ /* 0x000fe20008011406 */
[----:B------:R-:W-:Y:S01]  /*0d80*/  UMOV UR38, URZ ;  /* 0x0000003f00267c82 */ /* 0x000fe20008000000 */
[----:B------:R-:W-:Y:S02]  /*0d90*/  ULDC.64 UR8, c[0x0][0x650] ;  /* 0x0001940000087ab9 */ /* 0x000fe40000000a00 */
[----:B------:R-:W-:-:S04]  /*0da0*/  ULEA.HI UR7, UR7, UR6, URZ, 0x5 ;  /* 0x0000000607077291 */ /* 0x000fc8000f8f283f */
[----:B------:R-:W-:Y:S01]  /*0db0*/  USHF.R.S32.HI UR40, URZ, 0x5, UR7 ;  /* 0x000000053f287899 */ /* 0x000fe20008011407 */
[----:B--2---:R-:W-:-:S13]  /*0dc0*/  ISETP.NE.AND P1, PT, R2, 0x1, PT ;  /* 0x000000010200780c */ /* 0x004fda0003f25270 */
[----:B------:R-:W0:Y:S01]  /*0dd0*/  @P1 LDC R19, c[0x0][0x10] ;  /* 0x00000400ff131b82 */ /* 0x000e220000000800 */
[----:B------:R-:W-:Y:S02]  /*0de0*/  @P1 IMAD.MOV.U32 R7, RZ, RZ, RZ ;  /* 0x000000ffff071224 */ /* 0x000fe400078e00ff */
[----:B------:R-:W-:-:S05]  /*0df0*/  @P1 IMAD.MOV.U32 R17, RZ, RZ, RZ ;  /* 0x000000ffff111224 */ /* 0x000fca00078e00ff */
[----:B------:R-:W1:Y:S01]  /*0e00*/  @!P1 LDC R11, c[0x0][0xc] ;  /* 0x00000300ff0b9b82 */ /* 0x000e620000000800 */
[----:B------:R-:W-:Y:S01]  /*0e10*/  ULDC UR4, c[0x0][0xc] ;  /* 0x0000030000047ab9 */ /* 0x000fe20000000800 */
[----:B------:R-:W-:Y:S02]  /*0e20*/  ULDC UR5, c[0x0][0x10] ;  /* 0x0000040000057ab9 */ /* 0x000fe40000000800 */
[----:B------:R-:W-:-:S04]  /*0e30*/  UIMAD.WIDE.U32 UR4, UR4, UR5, URZ ;  /* 0x00000005040472a5 */ /* 0x000fc8000f8e003f */
[----:B------:R-:W2:Y:S01]  /*0e40*/  LDC R2, c[0x0][0x14] ;  /* 0x00000500ff027b82 */ /* 0x000ea20000000800 */
[----:B0-----:R-:W-:-:S04]  /*0e50*/  @P1 IMAD.WIDE.U32 R18, R19, UR12, R6 ;  /* 0x0000000c13121c25 */ /* 0x001fc8000f8e0006 */
[----:B------:R-:W-:Y:S02]  /*0e60*/  @P1 IMAD.IADD R17, R19, 0x1, R17 ;  /* 0x0000000113111824 */ /* 0x000fe400078e0211 */
[----:B-1----:R-:W-:-:S04]  /*0e70*/  @!P1 IMAD.WIDE.U32 R8, R6, R11, R8 ;  /* 0x0000000b06089225 */ /* 0x002fc800078e0008 */
[----:B------:R-:W-:Y:S02]  /*0e80*/  @!P1 IMAD.MOV.U32 R18, RZ, RZ, R8 ;  /* 0x000000ffff129224 */ /* 0x000fe400078e0008 */
[----:B------:R-:W-:Y:S02]  /*0e90*/  @!P1 IMAD.MOV.U32 R17, RZ, RZ, R9 ;  /* 0x000000ffff119224 */ /* 0x000fe400078e0009 */
[----:B--2---:R-:W-:-:S04]  /*0ea0*/  IMAD.WIDE.U32 R12, R2, UR4, RZ ;  /* 0x00000004020c7c25 */ /* 0x004fc8000f8e00ff */
[----:B------:R-:W-:Y:S01]  /*0eb0*/  IMAD R23, R2, UR5, RZ ;  /* 0x0000000502177c24 */ /* 0x000fe2000f8e02ff */
[----:B------:R0:W-:Y:S03]  /*0ec0*/  STL.64 [R1], R12 ;  /* 0x0000000c01007387 */ /* 0x0001e60000100a00 */
[----:B------:R-:W-:Y:S01]  /*0ed0*/  IMAD.IADD R23, R13, 0x1, R23 ;  /* 0x000000010d177824 */ /* 0x000fe200078e0217 */
[----:B------:R-:W-:Y:S06]  /*0ee0*/  @P0 BRA `(.L_x_12) ;  /* 0x0000000000200947 */ /* 0x000fec0003800000 */
[----:B------:R-:W-:Y:S01]  /*0ef0*/  UISETP.GE.U32.AND UP0, UPT, UR40, 0xb, UPT ;  /* 0x0000000b2800788c */ /* 0x000fe2000bf06070 */
[----:B------:R-:W-:Y:S01]  /*0f00*/  IADD3 R18, P0, R18, R12, RZ ;  /* 0x0000000c12127210 */ /* 0x000fe20007f1e0ff */
[----:B------:R-:W-:Y:S01]  /*0f10*/  UIMAD.WIDE.U32 UR4, UR40, -0x45d1745d, URZ ;  /* 0xba2e8ba3280478a5 */ /* 0x000fe2000f8e003f */
[----:B------:R-:W-:-:S03]  /*0f20*/  UMOV UR38, URZ ;  /* 0x0000003f00267c82 */ /* 0x000fc60008000000 */
[----:B------:R-:W-:Y:S01]  /*0f30*/  USHF.R.U32.HI UR4, URZ, 0x3, UR5 ;  /* 0x000000033f047899 */ /* 0x000fe20008011605 */
[----:B------:R-:W-:-:S03]  /*0f40*/  IMAD.X R17, R23, 0x1, R17, P0 ;  /* 0x0000000117117824 */ /* 0x000fc600000e0611 */
[----:B------:R-:W-:Y:S02]  /*0f50*/  UIMAD UR39, UR4, -0xb, UR40 ;  /* 0xfffffff5042778a4 */ /* 0x000fe4000f8e0228 */
[----:B------:R-:W-:-:S12]  /*0f60*/  @UP0 ULOP3.LUT UR38, UR4, 0x1, URZ, 0xc0, !UPT ;  /* 0x0000000104260892 */ /* 0x000fd8000f8ec03f */
.L_x_12:
[----:B------:R-:W-:Y:S01]  /*0f70*/  ISETP.GE.U32.AND P0, PT, R18, UR8, PT ;  /* 0x0000000812007c0c */ /* 0x000fe2000bf06070 */
[----:B------:R-:W-:Y:S01]  /*0f80*/  IMAD.MOV.U32 R19, RZ, RZ, -0x1 ;  /* 0xffffffffff137424 */ /* 0x000fe200078e00ff */
[----:B------:R-:W-:Y:S01]  /*0f90*/  PRMT R8, RZ, 0x7610, R8 ;  /* 0x00007610ff087816 */ /* 0x000fe20000000008 */
[----:B------:R-:W-:Y:S01]  /*0fa0*/  IMAD.MOV.U32 R22, RZ, RZ, -0x1 ;  /* 0xffffffffff167424 */ /* 0x000fe200078e00ff */
[----:B------:R-:W-:Y:S01]  /*0fb0*/  ISETP.GE.U32.AND.EX P0, PT, R17, UR9, PT, P0 ;  /* 0x0000000911007c0c */ /* 0x000fe2000bf06100 */
[----:B------:R-:W-:-:S12]  /*0fc0*/  IMAD.MOV.U32 R2, RZ, RZ, -0x1 ;  /* 0xffffffffff027424 */ /* 0x000fd800078e00ff */
[----:B------:R-:W-:Y:S05]  /*0fd0*/  @P0 BRA `(.L_x_13) ;  /* 0x00000004002c0947 */ /* 0x000fea0003800000 */
[----:B------:R-:W1:Y:S01]  /*0fe0*/  LDC.64 R26, c[0x0][0x628] ;  /* 0x00018a00ff1a7b82 */ /* 0x000e620000000a00 */
[----:B------:R-:W-:Y:S02]  /*0ff0*/  IMAD.MOV.U32 R8, RZ, RZ, R18 ;  /* 0x000000ffff087224 */ /* 0x000fe400078e0012 */
[----:B------:R-:W-:-:S05]  /*1000*/  IMAD.MOV.U32 R9, RZ, RZ, R17 ;  /* 0x000000ffff097224 */ /* 0x000fca00078e0011 */
[----:B------:R-:W2:Y:S08]  /*1010*/  LDC R2, c[0x0][0x630] ;  /* 0x00018c00ff027b82 */ /* 0x000eb00000000800 */
[----:B------:R-:W3:Y:S01]  /*1020*/  LDC.64 R28, c[0x0][0x620] ;  /* 0x00018800ff1c7b82 */ /* 0x000ee20000000a00 */
[----:B-1----:R-:W-:-:S04]  /*1030*/  ISETP.NE.U32.AND P0, PT, R26, RZ, PT ;  /* 0x000000ff1a00720c */ /* 0x002fc80003f05070 */
[----:B------:R-:W-:-:S13]  /*1040*/  ISETP.NE.AND.EX P0, PT, R27, RZ, PT, P0 ;  /* 0x000000ff1b00720c */ /* 0x000fda0003f05300 */
[----:B--23--:R-:W-:Y:S05]  /*1050*/  @!P0 BRA `(.L_x_14) ;  /* 0x0000000000288947 */ /* 0x00cfea0003800000 */
[----:B0-----:R-:W0:Y:S02]  /*1060*/  LDC R13, c[0x0][0x634] ;  /* 0x00018d00ff0d7b82 */ /* 0x001e240000000800 */
[----:B0-----:R-:W-:-:S05]  /*1070*/  IADD3 R13, P0, R18, R13, RZ ;  /* 0x0000000d120d7210 */ /* 0x001fca0007f1e0ff */
[----:B------:R-:W-:-:S04]  /*1080*/  IMAD.X R15, RZ, RZ, R17, P0 ;  /* 0x000000ffff0f7224 */ /* 0x000fc800000e0611 */
[----:B------:R-:W-:-:S04]  /*1090*/  IMAD.WIDE.U32 R8, R15, R26, RZ ;  /* 0x0000001a0f087225 */ /* 0x000fc800078e00ff */
[----:B------:R-:W-:-:S04]  /*10a0*/  IMAD.WIDE.U32 R10, P0, R13, R27, R8 ;  /* 0x0000001b0d0a7225 */ /* 0x000fc80007800008 */
[----:B------:R-:W-:-:S04]  /*10b0*/  IMAD.WIDE.U32 R8, R13, R26, RZ ;  /* 0x0000001a0d087225 */ /* 0x000fc800078e00ff */
[----:B------:R-:W-:Y:S01]  /*10c0*/  IMAD.X R13, RZ, RZ, RZ, P0 ;  /* 0x000000ffff0d7224 */ /* 0x000fe200000e06ff */
[----:B------:R-:W-:Y:S01]  /*10d0*/  IADD3 RZ, P0, R9, R10, RZ ;  /* 0x0000000a09ff7210 */ /* 0x000fe20007f1e0ff */
[----:B------:R-:W-:-:S04]  /*10e0*/  IMAD.MOV.U32 R12, RZ, RZ, R11 ;  /* 0x000000ffff0c7224 */ /* 0x000fc800078e000b */
[----:B------:R-:W-:-:S08]  /*10f0*/  IMAD.WIDE.U32.X R8, R15, R27, R12, P0 ;  /* 0x0000001b0f087225 */ /* 0x000fd000000e040c */
.L_x_14:
[----:B------:R-:W1:Y:S01]  /*1100*/  LDC.64 R32, c[0x0][0x640] ;  /* 0x00019000ff207b82 */ /* 0x000e620000000a00 */
[-C--:B------:R-:W-:Y:S01]  /*1110*/  SHF.R.U64 R30, R8, R2.reuse, R9 ;  /* 0x00000002081e7219 */ /* 0x080fe20000001209 */
[----:B------:R-:W-:Y:S01]  /*1120*/  IMAD.MOV.U32 R19, RZ, RZ, R17 ;  /* 0x000000ffff137224 */ /* 0x000fe200078e0011 */
[----:B------:R-:W-:Y:S01]  /*1130*/  SHF.R.U32.HI R2, RZ, R2, R9 ;  /* 0x00000002ff027219 */ /* 0x000fe20000011609 */
[----:B------:R-:W-:Y:S01]  /*1140*/  IMAD.MOV.U32 R26, RZ, RZ, 0x1 ;  /* 0x00000001ff1a7424 */ /* 0x000fe200078e00ff */
[----:B------:R-:W-:-:S03]  /*1150*/  IADD3 R11, P0, RZ, -R30, RZ ;  /* 0x8000001eff0b7210 */ /* 0x000fc60007f1e0ff */
[----:B------:R-:W2:Y:S02]  /*1160*/  LDC R10, c[0x0][0x618] ;  /* 0x00018600ff0a7b82 */ /* 0x000ea40000000800 */
[----:B------:R-:W-:-:S04]  /*1170*/  IMAD.X R9, RZ, RZ, ~R2, P0 ;  /* 0x000000ffff097224 */ /* 0x000fc800000e0e02 */
[-C--:B------:R-:W-:Y:S02]  /*1180*/  IMAD R2, R9, R28.reuse, RZ ;  /* 0x0000001c09027224 */ /* 0x080fe400078e02ff */
[----:B0-----:R-:W0:Y:S01]  /*1190*/  LDC R13, c[0x0][0x608] ;  /* 0x00018200ff0d7b82 */ /* 0x001e220000000800 */
[----:B------:R-:W-:-:S04]  /*11a0*/  IMAD.WIDE.U32 R8, R11, R28, R18 ;  /* 0x0000001c0b087225 */ /* 0x000fc800078e0012 */
[----:B------:R-:W-:Y:S02]  /*11b0*/  IMAD R11, R11, R29, R2 ;  /* 0x0000001d0b0b7224 */ /* 0x000fe400078e0202 */
[----:B------:R-:W-:Y:S01]  /*11c0*/  IMAD.MOV.U32 R2, RZ, RZ, -0x1 ;  /* 0xffffffffff027424 */ /* 0x000fe200078e00ff */
[----:B------:R-:W3:Y:S01]  /*11d0*/  LDC R31, c[0x0][0x658] ;  /* 0x00019600ff1f7b82 */ /* 0x000ee20000000800 */
[----:B------:R-:W-:Y:S01]  /*11e0*/  IMAD.IADD R9, R9, 0x1, R11 ;  /* 0x0000000109097824 */ /* 0x000fe200078e020b */
[----:B-1----:R-:W-:-:S04]  /*11f0*/  ISETP.NE.U32.AND P0, PT, R32, RZ, PT ;  /* 0x000000ff2000720c */ /* 0x002fc80003f05070 */
[----:B------:R-:W-:Y:S02]  /*1200*/  ISETP.NE.AND.EX P0, PT, R33, RZ, PT, P0 ;  /* 0x000000ff2100720c */ /* 0x000fe40003f05300 */
[----:B------:R-:W1:Y:S01]  /*1210*/  LDC R29, c[0x0][0x600] ;  /* 0x00018000ff1d7b82 */ /* 0x000e620000000800 */
[-CC-:B--2---:R-:W-:Y:S02]  /*1220*/  SHF.R.U64 R27, R8, R10.reuse, R9.reuse ;  /* 0x0000000a081b7219 */ /* 0x184fe40000001209 */
[----:B------:R-:W-:-:S05]  /*1230*/  SHF.R.U32.HI R8, RZ, R10, R9 ;  /* 0x0000000aff087219 */ /* 0x000fca0000011609 */
[----:B------:R-:W2:Y:S01]  /*1240*/  LDC R22, c[0x0][0x648] ;  /* 0x00019200ff167b82 */ /* 0x000ea20000000800 */
[-CC-:B0-----:R-:W-:Y:S02]  /*1250*/  SHF.R.U64 R34, R27, R13.reuse, R8.reuse ;  /* 0x0000000d1b227219 */ /* 0x181fe40000001208 */
[----:B------:R-:W-:-:S05]  /*1260*/  SHF.R.U32.HI R8, RZ, R13, R8 ;  /* 0x0000000dff087219 */ /* 0x000fca0000011608 */
[----:B------:R-:W0:Y:S01]  /*1270*/  LDC R24, c[0x0][0x638] ;  /* 0x00018e00ff187b82 */ /* 0x000e220000000800 */
[-CC-:B---3--:R-:W-:Y:S02]  /*1280*/  SHF.R.U64 R36, R34, R31.reuse, R8.reuse ;  /* 0x0000001f22247219 */ /* 0x188fe40000001208 */
[-C--:B------:R-:W-:Y:S02]  /*1290*/  SHF.L.U32 R2, R2, R31.reuse, RZ ;  /* 0x0000001f02027219 */ /* 0x080fe400000006ff */
[----:B------:R-:W-:Y:S01]  /*12a0*/  SHF.R.U32.HI R9, RZ, R31, R8 ;  /* 0x0000001fff097219 */ /* 0x000fe20000011608 */
[----:B------:R-:W-:Y:S01]  /*12b0*/  IMAD.MOV.U32 R8, RZ, RZ, R36 ;  /* 0x000000ffff087224 */ /* 0x000fe200078e0024 */
[----:B------:R-:W-:Y:S01]  /*12c0*/  LOP3.LUT R15, RZ, R2, RZ, 0x33, !PT ;  /* 0x00000002ff0f7212 */ /* 0x000fe200078e33ff */
[----:B------:R-:W3:Y:S01]  /*12d0*/  LDC R28, c[0x0][0x610] ;  /* 0x00018400ff1c7b82 */ /* 0x000ee20000000800 */
[----:B------:R-:W-:Y:S05]  /*12e0*/  @!P0 BRA `(.L_x_15) ;  /* 0x0000000000288947 */ /* 0x000fea0003800000 */
[----:B------:R-:W4:Y:S02]  /*12f0*/  LDC R13, c[0x0][0x64c] ;  /* 0x00019300ff0d7b82 */ /* 0x000f240000000800 */
[----:B----4-:R-:W-:-:S05]  /*1300*/  IADD3 R13, P0, R36, R13, RZ ;  /* 0x0000000d240d7210 */ /* 0x010fca0007f1e0ff */
        /* <DEDUP_REMOVED lines=8> */
.L_x_15:
[----:B--2---:R-:W-:Y:S01]  /*1390*/  SHF.R.U64 R7, R8, R22, R9 ;  /* 0x0000001608077219 */ /* 0x004fe20000001209 */
[----:B-1----:R-:W-:Y:S01]  /*13a0*/  VIADD R8, R29, 0xffffffff ;  /* 0xffffffff1d087836 */ /* 0x002fe20000000000 */
[----:B------:R-:W-:Y:S01]  /*13b0*/  SHF.L.U32 R2, R26, R31, RZ ;  /* 0x0000001f1a027219 */ /* 0x000fe200000006ff */
[----:B------:R-:W-:Y:S01]  /*13c0*/  @P1 IMAD R21, R25, R20, R6 ;  /* 0x0000001419151224 */ /* 0x000fe200078e0206 */
[----:B------:R-:W-:Y:S01]  /*13d0*/  LOP3.LUT R15, R34, R15, RZ, 0xc0, !PT ;  /* 0x0000000f220f7212 */ /* 0x000fe200078ec0ff */
[----:B------:R-:W-:Y:S01]  /*13e0*/  IMAD.MOV R9, RZ, RZ, -R7 ;  /* 0x000000ffff097224 */ /* 0x000fe200078e0a07 */
[----:B------:R-:W-:-:S03]  /*13f0*/  LOP3.LUT R8, R27, R8, RZ, 0xc0, !PT ;  /* 0x000000081b087212 */ /* 0x000fc600078ec0ff */
[----:B------:R-:W-:Y:S02]  /*1400*/  IMAD R6, R2, R7, R15 ;  /* 0x0000000702067224 */ /* 0x000fe400078e020f */
[----:B0-----:R-:W-:Y:S02]  /*1410*/  IMAD R2, R9, R24, R36 ;  /* 0x0000001809027224 */ /* 0x001fe400078e0224 */
[----:B---3--:R-:W-:Y:S02]  /*1420*/  IMAD R19, R6, R28, R21 ;  /* 0x0000001c06137224 */ /* 0x008fe400078e0215 */
[----:B------:R-:W-:Y:S02]  /*1430*/  IMAD R2, R2, R29, R8 ;  /* 0x0000001d02027224 */ /* 0x000fe400078e0208 */
[----:B------:R-:W-:-:S03]  /*1440*/  IMAD.MOV.U32 R6, RZ, RZ, 0x1 ;  /* 0x00000001ff067424 */ /* 0x000fc600078e00ff */
[----:B------:R-:W-:Y:S02]  /*1450*/  SEL R22, R2, R19, !P1 ;  /* 0x0000001302167207 */ /* 0x000fe40004800000 */
[----:B------:R-:W-:Y:S01]  /*1460*/  SEL R19, R19, R2, !P1 ;  /* 0x0000000213137207 */ /* 0x000fe20004800000 */
[----:B------:R-:W-:Y:S01]  /*1470*/  IMAD.MOV.U32 R2, RZ, RZ, R30 ;  /* 0x000000ffff027224 */ /* 0x000fe200078e001e */
[----:B------:R-:W-:-:S07]  /*1480*/  PRMT R8, R6, 0x7610, R8 ;  /* 0x0000761006087816 */ /* 0x000fce0000000008 */
.L_x_13:
[----:B------:R-:W-:Y:S05]  /*1490*/  @!P2 BRA `(.L_x_16) ;  /* 0x00000000000ca947 */ /* 0x000fea0003800000 */
[----:B------:R-:W-:Y:S01]  /*14a0*/  UCGABAR_WAIT ;  /* 0x0000000000007dc7 */ /* 0x000fe20008000000 */
[----:B------:R-:W-:Y:S01]  /*14b0*/  CCTL.IVALL ;  /* 0x00000000ff00798f */ /* 0x000fe20002000000 */
[----:B------:R-:W-:Y:S05]  /*14c0*/  BRA `(.L_x_17) ;  /* 0x0000000000047947 */ /* 0x000fea0003800000 */
.L_x_16:
[----:B------:R-:W-:Y:S06]  /*14d0*/  BAR.SYNC.DEFER_BLOCKING 0x0 ;  /* 0x0000000000007b1d */ /* 0x000fec0000010000 */
.L_x_17:
[----:B------:R-:W-:Y:S05]  /*14e0*/  @!P4 BRA `(.L_x_18) ;  /* 0x0000008c00fcc947 */ /* 0x000fea0003800000 */
[----:B------:R-:W-:-:S13]  /*14f0*/  ISETP.GT.U32.AND P0, PT, R35, 0x1, PT ;  /* 0x000000012300780c */ /* 0x000fda0003f04070 */
[----:B------:R-:W-:Y:S05]  /*1500*/  @P0 EXIT ;  /* 0x000000000000094d */ /* 0x000fea0003800000 */
.L_x_19:
[----:B------:R-:W-:-:S08]  /*1510*/  NOP ;  /* 0x0000000000007918 */ /* 0x000fd00000000000 */
[----:B------:R-:W1:Y:S02]  /*1520*/  USETMAXREG.TRY_ALLOC.CTAPOOL UP0, 0xe8 ;  /* 0x000000e8000079c8 */ /* 0x000e640008000600 */
[----:B-1----:R-:W-:-:S13]  /*1530*/  PLOP3.LUT P0, PT, PT, PT, UP0, 0x80, 0x0 ;  /* 0x000000000000781c */ /* 0x002fda0003f0f008 */
[----:B------:R-:W-:Y:S05]  /*1540*/  @!P0 BRA `(.L_x_19) ;  /* 0xfffffffc00f08947 */ /* 0x000fea000383ffff */
[----:B------:R-:W-:-:S13]  /*1550*/  LOP3.LUT P0, RZ, R8, 0xff, RZ, 0xc0, !PT ;  /* 0x000000ff08ff7812 */ /* 0x000fda000780c0ff */
[----:B------:R-:W-:Y:S05]  /*1560*/  @!P0 EXIT ;  /* 0x000000000000894d */ /* 0x000fea0003800000 */
[----:B------:R-:W1:Y:S01]  /*1570*/  S2UR UR4, SR_CgaCtaId ;  /* 0x00000000000479c3 */ /* 0x000e620000008800 */
[----:B------:R-:W-:Y:S01]  /*1580*/  VIADD R14, R14, 0xffffffff ;  /* 0xffffffff0e0e7836 */ /* 0x000fe20000000000 */
[CC--:B------:R-:W-:Y:S01]  /*1590*/  LEA.HI R4, R0.reuse, R3.reuse, RZ, 0x2 ;  /* 0x0000000300047211 */ /* 0x0c0fe200078f10ff */
[----:B------:R-:W-:Y:S01]  /*15a0*/  UMOV UR41, 0x400 ;  /* 0x0000040000297882 */ /* 0x000fe20000000000 */
[----:B------:R-:W-:Y:S01]  /*15b0*/  LEA.HI R0, R0, R3, RZ, 0x5 ;  /* 0x0000000300007211 */ /* 0x000fe200078f28ff */
[----:B------:R-:W-:Y:S01]  /*15c0*/  UISETP.LT.AND UP0, UPT, UR40, 0x1, UPT ;  /* 0x000000012800788c */ /* 0x000fe2000bf01270 */
[----:B------:R-:W-:Y:S01]  /*15d0*/  R2UR UR42, R14 ;  /* 0x000000000e2a72ca */ /* 0x000fe200000e0000 */
[----:B------:R-:W-:Y:S01]  /*15e0*/  USHF.L.U32 UR44, UR40, 0x1, URZ ;  /* 0x00000001282c7899 */ /* 0x000fe2000800063f */
[--C-:B------:R-:W-:Y:S01]  /*15f0*/  SHF.R.S32.HI R156, RZ, 0x2, R4.reuse ;  /* 0x00000002ff9c7819 */ /* 0x100fe20000011404 */
[----:B------:R-:W-:Y:S01]  /*1600*/  USEL UR43, UR40, 0x1, UP0 ;  /* 0x00000001282b7887 */ /* 0x000fe20008000000 */
[----:B------:R-:W-:-:S02]  /*1610*/  SHF.R.S32.HI R5, RZ, 0x1f, R4 ;  /* 0x0000001fff057819 */ /* 0x000fc40000011404 */
[----:B------:R-:W-:Y:S01]  /*1620*/  LOP3.LUT R158, R4, 0xfffffffc, RZ, 0xc0, !PT ;  /* 0xfffffffc049e7812 */ /* 0x000fe200078ec0ff */
[----:B------:R-:W-:Y:S01]  /*1630*/  UIADD3 UR43, -UR43, UR40, URZ ;  /* 0x000000282b2b7290 */ /* 0x000fe2000fffe13f */
[----:B------:R-:W-:Y:S02]  /*1640*/  LEA.HI R5, R5, R156, RZ, 0x3 ;  /* 0x0000009c05057211 */ /* 0x000fe400078f18ff */
[----:B------:R-:W-:Y:S01]  /*1650*/  ISETP.NE.AND P0, PT, R14, RZ, PT ;  /* 0x000000ff0e00720c */ /* 0x000fe20003f05270 */
[----:B------:R-:W-:Y:S01]  /*1660*/  IMAD.IADD R158, R3, 0x1, -R158 ;  /* 0x00000001039e7824 */ /* 0x000fe200078e0a9e */
[----:B------:R-:W-:Y:S01]  /*1670*/  LOP3.LUT R5, R5, 0xfffffff8, RZ, 0xc0, !PT ;  /* 0xfffffff805057812 */ /* 0x000fe200078ec0ff */
[----:B------:R-:W-:Y:S01]  /*1680*/  USHF.L.U32 UR42, UR42, 0x3, URZ ;  /* 0x000000032a2a7899 */ /* 0x000fe2000800063f */
[----:B------:R-:W-:Y:S02]  /*1690*/  LOP3.LUT R174, R16, 0x1, RZ, 0xfc, !PT ;  /* 0x0000000110ae7812 */ /* 0x000fe400078efcff */
[----:B------:R-:W-:Y:S01]  /*16a0*/  SEL R175, RZ, 0x1, P0 ;  /* 0x00000001ffaf7807 */ /* 0x000fe20000000000 */
[----:B------:R-:W-:Y:S01]  /*16b0*/  IMAD.IADD R156, R156, 0x1, -R5 ;  /* 0x000000019c9c7824 */ /* 0x000fe200078e0a05 */
[----:B-1----:R-:W-:Y:S01]  /*16c0*/  ULEA UR41, UR4, UR41, 0x18 ;  /* 0x0000002904297291 */ /* 0x002fe2000f8ec03f */
[----:B------:R-:W-:Y:S01]  /*16d0*/  SHF.R.S32.HI R5, RZ, 0x5, R0 ;  /* 0x00000005ff057819 */ /* 0x000fe20000011400 */
[----:B------:R-:W-:Y:S01]  /*16e0*/  IMAD.U32 R160, RZ, RZ, UR42 ;  /* 0x0000002affa07e24 */ /* 0x000fe2000f8e00ff */
[----:B------:R-:W-:Y:S01]  /*16f0*/  ULDC UR4, c[0x0][0x284] ;  /* 0x0000a10000047ab9 */ /* 0x000fe20000000800 */
[----:B------:R-:W-:Y:S01]  /*1700*/  UIADD3 UR45, UR41, 0xc0, URZ ;  /* 0x000000c0292d7890 */ /* 0x000fe2000fffe03f */
[--C-:B------:R-:W-:Y:S01]  /*1710*/  SHF.R.S32.HI R157, RZ, 0x1f, R156.reuse ;  /* 0x0000001fff9d7819 */ /* 0x100fe2000001149c */
[----:B------:R-:W-:Y:S01]  /*1720*/  IMAD R163, R5, -0x10, -R156 ;  /* 0xfffffff005a37824 */ /* 0x000fe200078e0a9c */
[----:B------:R-:W-:-:S02]  /*1730*/  LOP3.LUT R162, R160, 0x8, RZ, 0xc0, !PT ;  /* 0x00000008a0a27812 */ /* 0x000fc400078ec0ff */
[----:B------:R-:W-:Y:S01]  /*1740*/  LOP3.LUT R160, R160, 0x8, RZ, 0xc, !PT ;  /* 0x00000008a0a07812 */ /* 0x000fe200078e0cff */
[----:B------:R-:W-:Y:S01]  /*1750*/  IMAD.U32 R159, RZ, RZ, UR45 ;  /* 0x0000002dff9f7e24 */ /* 0x000fe2000f8e00ff */
[----:B------:R-:W-:Y:S01]  /*1760*/  LOP3.LUT R162, R162, 0x18, RZ, 0x3c, !PT ;  /* 0x00000018a2a27812 */ /* 0x000fe200078e3cff */
[----:B------:R-:W-:-:S04]  /*1770*/  IMAD.WIDE R156, R5, 0x10, R156 ;  /* 0x00000010059c7825 */ /* 0x000fc800078e029c */
[----:B------:R-:W-:Y:S02]  /*1780*/  VIADD R161, R159, UR42 ;  /* 0x0000002a9fa17c36 */ /* 0x000fe40008000000 */
[----:B------:R-:W-:-:S07]  /*1790*/  VIADD R163, R163, UR4 ;  /* 0x00000004a3a37c36 */ /* 0x000fce0008000000 */
.L_x_295:
[----:B------:R-:W-:Y:S01]  /*17a0*/  SHF.L.U32 R0, R175, 0x1f, RZ ;  /* 0x0000001faf007819 */ /* 0x000fe200000006ff */
[----:B------:R-:W-:Y:S02]  /*17b0*/  ULDC UR4, c[0x0][0x28c] ;  /* 0x0000a30000047ab9 */ /* 0x000fe40000000800 */
[----:B------:R-:W-:Y:S01]  /*17c0*/  ISETP.LT.AND P1, PT, RZ, UR4, PT ;  /* 0x00000004ff007c0c */ /* 0x000fe2000bf21270 */
[----:B------:R-:W1:Y:S02]  /*17d0*/  SYNCS.PHASECHK.TRANS64.TRYWAIT P0, [R159+UR42], R0 ;  /* 0x000000009f0075a7 */ /* 0x000e64000800016a */
[----:B-1-34-:R-:W-:Y:S10]  /*17e0*/  @!P0 BRA `(.L_x_20) ;  /* 0x000000a000508947 */ /* 0x01aff40003800000 */
.L_x_324:
[----:B------:R-:W-:Y:S05]  /*17f0*/  @P1 BRA `(.L_x_21) ;  /* 0x0000000000401947 */ /* 0x000fea0003800000 */
[----:B-1----:R-:W-:Y:S01]  /*1800*/  MOV R0, 0x0 ;  /* 0x0000000000007802 */ /* 0x002fe20000000f00 */
[----:B------:R-:W-:Y:S01]  /*1810*/  ULDC.64 UR4, c[0x4][0x68] ;  /* 0x01001a0000047ab9 */ /* 0x000fe20000000a00 */
[----:B------:R-:W-:Y:S01]  /*1820*/  ULDC.64 UR6, c[0x4][0x8] ;  /* 0x0100020000067ab9 */ /* 0x000fe20000000a00 */
[----:B------:R-:W-:Y:S01]  /*1830*/  IMAD.U32 R4, RZ, RZ, UR4 ;  /* 0x00000004ff047e24 */ /* 0x000fe2000f8e00ff */
[----:B------:R1:W2:Y:S01]  /*1840*/  LDC.64 R14, c[0x4][R0] ;  /* 0x01000000000e7b82 */ /* 0x0002a20000000a00 */
[----:B------:R-:W-:Y:S01]  /*1850*/  IMAD.U32 R5, RZ, RZ, UR5 ;  /* 0x00000005ff057e24 */ /* 0x000fe2000f8e00ff */
[----:B------:R-:W-:Y:S01]  /*1860*/  ULDC.64 UR4, c[0x4][0x70] ;  /* 0x01001c0000047ab9 */ /* 0x000fe20000000a00 */
[----:B------:R-:W-:Y:S02]  /*1870*/  IMAD.U32 R10, RZ, RZ, UR6 ;  /* 0x00000006ff0a7e24 */ /* 0x000fe4000f8e00ff */
[----:B------:R-:W-:Y:S02]  /*1880*/  IMAD.U32 R6, RZ, RZ, UR4 ;  /* 0x00000004ff067e24 */ /* 0x000fe4000f8e00ff */
[----:B------:R-:W-:-:S02]  /*1890*/  IMAD.U32 R7, RZ, RZ, UR5 ;  /* 0x00000005ff077e24 */ /* 0x000fc4000f8e00ff */
[----:B------:R-:W-:Y:S02]  /*18a0*/  IMAD.U32 R11, RZ, RZ, UR7 ;  /* 0x00000007ff0b7e24 */ /* 0x000fe4000f8e00ff */
[----:B------:R-:W-:Y:S02]  /*18b0*/  IMAD.MOV.U32 R8, RZ, RZ, 0x1e1 ;  /* 0x000001e1ff087424 */ /* 0x000fe400078e00ff */
[----:B0-----:R-:W-:Y:S02]  /*18c0*/  IMAD.MOV.U32 R12, RZ, RZ, 0x1 ;  /* 0x00000001ff0c7424 */ /* 0x001fe400078e00ff */
[----:B-1----:R-:W-:-:S07]  /*18d0*/  IMAD.MOV.U32 R13, RZ, RZ, RZ ;  /* 0x000000ffff0d7224 */ /* 0x002fce00078e00ff */
[----:B------:R-:W-:-:S07]  /*18e0*/  LEPC R20, `(.L_x_21) ;  /* 0x000000001014794e */ /* 0x000fce0000000000 */
[----:B--2--5:R-:W-:Y:S05]  /*18f0*/  CALL.ABS.NOINC R14 ;  /* 0x000000000e007343 */ /* 0x024fea0003c00000 */
.L_x_21:
[----:B------:R-:W-:-:S13]  /*1900*/  ISETP.NE.AND P0, PT, R174, 0x3, PT ;  /* 0x00000003ae00780c */ /* 0x000fda0003f05270 */
[----:B------:R-:W-:Y:S05]  /*1910*/  @!P0 BRA `(.L_x_22) ;  /* 0x0000000000048947 */ /* 0x000fea0003800000 */
[----:B------:R-:W-:Y:S01]  /*1920*/  BPT.TRAP 0x1 ;  /* 0x000000040000795c */ /* 0x000fe20000300000 */
.L_x_22:
[----:B------:R-:W-:Y:S02]  /*1930*/  IMAD.U32 R3, RZ, RZ, UR39 ;  /* 0x00000027ff037e24 */ /* 0x000fe4000f8e00ff */
[----:B-1----:R-:W-:-:S03]  /*1940*/  IMAD.U32 R0, RZ, RZ, UR38 ;  /* 0x00000026ff007e24 */ /* 0x002fc6000f8e00ff */
[----:B------:R-:W-:Y:S02]  /*1950*/  LEA R3, R3, UR41, 0x3 ;  /* 0x0000002903037c11 */ /* 0x000fe4000f8e18ff */
[----:B------:R-:W-:-:S04]  /*1960*/  SHF.L.U32 R0, R0, 0x1f, RZ ;  /* 0x0000001f00007819 */ /* 0x000fc800000006ff */
[----:B------:R1:W2:Y:S01]  /*1970*/  SYNCS.PHASECHK.TRANS64.TRYWAIT P1, [R3+URZ], R0 ;  /* 0x00000000030075a7 */ /* 0x0002a2000802017f */
[----:B------:R-:W-:Y:S05]  /*1980*/  @!P0 BRA `(.L_x_23) ;  /* 0x0000000000048947 */ /* 0x000fea0003800000 */
[----:B------:R-:W-:Y:S01]  /*1990*/  BPT.TRAP 0x1 ;  /* 0x000000040000795c */ /* 0x000fe20000300000 */
.L_x_23:
[----:B------:R-:W-:-:S05]  /*19a0*/  IMAD.U32 R4, RZ, RZ, UR43 ;  /* 0x0000002bff047e24 */ /* 0x000fca000f8e00ff */
[----:B------:R-:W-:Y:S01]  /*19b0*/  ISETP.GE.AND P2, PT, R4, 0x1, PT ;  /* 0x000000010400780c */ /* 0x000fe20003f46270 */
[----:B--2---:R-:W-:-:S12]  /*19c0*/  @P1 BRA `(.L_x_24) ;  /* 0x0000000000081947 */ /* 0x004fd80003800000 */
[----:B------:R-:W2:Y:S02]  /*19d0*/  SYNCS.PHASECHK.TRANS64.TRYWAIT P1, [R3+URZ], R0 ;  /* 0x00000000030075a7 */ /* 0x000ea4000802017f */
[----:B--2---:R-:W-:Y:S05]  /*19e0*/  @!P1 BRA `(.L_x_25) ;  /* 0x0000009c00e49947 */ /* 0x004fea0003800000 */
.L_x_24:
[----:B------:R-:W-:Y:S05]  /*19f0*/  WARPSYNC.ALL ;  /* 0x0000000000007948 */ /* 0x000fea0003800000 */
[----:B------:R-:W-:Y:S01]  /*1a00*/  UIADD3 UR4, UR41, 0x180, URZ ;  /* 0x0000018029047890 */ /* 0x000fe2000fffe03f */
[----:B------:R-:W-:Y:S01]  /*1a10*/  WARPGROUP.ARRIVE ;  /* 0x00000000000079c5 */ /* 0x000fe20000000000 */
[----:B------:R-:W-:Y:S02]  /*1a20*/  UIADD3 UR5, UR41, 0xb180, URZ ;  /* 0x0000b18029057890 */ /* 0x000fe4000fffe03f */
[----:B------:R-:W-:Y:S02]  /*1a30*/  USHF.R.U32.HI UR4, URZ, 0x4, UR4 ;  /* 0x000000043f047899 */ /* 0x000fe40008011604 */
[----:B------:R-:W-:-:S02]  /*1a40*/  USHF.R.U32.HI UR5, URZ, 0x4, UR5 ;  /* 0x000000043f057899 */ /* 0x000fc40008011605 */
[----:B------:R-:W-:Y:S02]  /*1a50*/  ULOP3.LUT UR4, UR4, 0x3fff, URZ, 0xc0, !UPT ;  /* 0x00003fff04047892 */ /* 0x000fe4000f8ec03f */
[----:B------:R-:W-:Y:S02]  /*1a60*/  ULOP3.LUT UR5, UR5, 0x3fff, URZ, 0xc0, !UPT ;  /* 0x00003fff05057892 */ /* 0x000fe4000f8ec03f */
[----:B------:R-:W-:Y:S02]  /*1a70*/  ULOP3.LUT UR10, UR4, 0x10000, URZ, 0xfc, !UPT ;  /* 0x00010000040a7892 */ /* 0x000fe4000f8efc3f */
[----:B------:R-:W-:Y:S02]  /*1a80*/  ULOP3.LUT UR9, UR5, 0x10000, URZ, 0xfc, !UPT ;  /* 0x0001000005097892 */ /* 0x000fe4000f8efc3f */
[----:B------:R-:W-:Y:S02]  /*1a90*/  ULEA UR4, UR39, UR10, 0x8 ;  /* 0x0000000a27047291 */ /* 0x000fe4000f8e403f */
[----:B------:R-:W-:Y:S01]  /*1aa0*/  ULEA UR6, UR39, UR9, 0xa ;  /* 0x0000000927067291 */ /* 0x000fe2000f8e503f */
[----:B------:R-:W-:Y:S01]  /*1ab0*/  UMOV UR5, 0x80000020 ;  /* 0x8000002000057882 */ /* 0x000fe20000000000 */
[----:B------:R-:W-:-:S07]  /*1ac0*/  UMOV UR7, 0x80000020 ;  /* 0x8000002000077882 */ /* 0x000fce0000000000 */
[----:B------:R-:W-:Y:S01]  /*1ad0*/  HGMMA.64x256x16.F32 R24, gdesc[UR4], RZ, !UPT, gsb0 ;  /* 0x03e00000041879f0 */ /* 0x000fe2000c0008ff */
[----:B------:R-:W-:Y:S02]  /*1ae0*/  UIADD3 UR4, UR4, 0x2, URZ ;  /* 0x0000000204047890 */ /* 0x000fe4000fffe03f */
[----:B------:R-:W-:Y:S01]  /*1af0*/  UIADD3 UR6, UR6, 0x2, URZ ;  /* 0x0000000206067890 */ /* 0x000fe2000fffe03f */
[----:B------:R-:W-:Y:S01]  /*1b00*/  UMOV UR5, 0x80000020 ;  /* 0x8000002000057882 */ /* 0x000fe20000000000 */
[----:B------:R-:W-:Y:S01]  /*1b10*/  UMOV UR7, 0x80000020 ;  /* 0x8000002000077882 */ /* 0x000fe20000000000 */
[----:B------:R-:W-:Y:S02]  /*1b20*/  WARPGROUP.DEPBAR.LE gsb0, 0x0 ;  /* 0x00008000000079c5 */ /* 0x000fe40000010000 */
[----:B------:R-:W-:-:S15]  /*1b30*/  WARPGROUP.ARRIVE ;  /* 0x00000000000079c5 */ /* 0x000fde0000000000 */
[----:B------:R-:W-:-:S05]  /*1b40*/  NOP ;  /* 0x0000000000007918 */ /* 0x000fca0000000000 */
[----:B------:R-:W-:Y:S03]  /*1b50*/  HGMMA.64x256x16.F32 R24, gdesc[UR4], R24, gsb0 ;  /* 0x03e00000041879f0 */ /* 0x000fe60008000818 */
[----:B------:R-:W-:Y:S02]  /*1b60*/  WARPGROUP.DEPBAR.LE gsb0, 0x0 ;  /* 0x00008000000079c5 */ /* 0x000fe40000010000 */
[----:B------:R-:W-:Y:S05]  /*1b70*/  @!P2 BRA `(.L_x_26) ;  /* 0x0000000000d8a947 */ /* 0x000fea0003800000 */
[----:B------:R-:W-:Y:S01]  /*1b80*/  UIADD3 UR4, UR39, 0x1, URZ ;  /* 0x0000000127047890 */ /* 0x000fe2000fffe03f */
[----:B-12---:R-:W-:Y:S02]  /*1b90*/  IMAD.U32 R0, RZ, RZ, UR43 ;  /* 0x0000002bff007e24 */ /* 0x006fe4000f8e00ff */
[----:B------:R-:W-:Y:S01]  /*1ba0*/  IMAD.U32 R3, RZ, RZ, UR39 ;  /* 0x00000027ff037e24 */ /* 0x000fe2000f8e00ff */
[----:B------:R-:W-:-:S04]  /*1bb0*/  UISETP.NE.AND UP0, UPT, UR4, 0xb, UPT ;  /* 0x0000000b0400788c */ /* 0x000fc8000bf05270 */
[----:B------:R-:W-:Y:S02]  /*1bc0*/  USEL UR5, URZ, 0x1, UP0 ;  /* 0x000000013f057887 */ /* 0x000fe40008000000 */
[----:B------:R-:W-:Y:S02]  /*1bd0*/  USEL UR8, UR4, URZ, UP0 ;  /* 0x0000003f04087287 */ /* 0x000fe40008000000 */
[----:B------:R-:W-:-:S06]  /*1be0*/  ULOP3.LUT UR5, UR38, UR5, URZ, 0x3c, !UPT ;  /* 0x0000000526057292 */ /* 0x000fcc000f8e3c3f */
[----:B------:R-:W-:-:S07]  /*1bf0*/  IMAD.U32 R6, RZ, RZ, UR5 ;  /* 0x00000005ff067e24 */ /* 0x000fce000f8e00ff */
.L_x_33:
[----:B------:R-:W-:Y:S05]  /*1c00*/  @!P0 BRA `(.L_x_27) ;  /* 0x0000000000048947 */ /* 0x000fea0003800000 */
[----:B------:R-:W-:Y:S01]  /*1c10*/  BPT.TRAP 0x1 ;  /* 0x000000040000795c */ /* 0x000fe20000300000 */
.L_x_27:
[----:B------:R-:W-:Y:S01]  /*1c20*/  ULEA UR4, UR8, UR41, 0x3 ;  /* 0x0000002908047291 */ /* 0x000fe2000f8e183f */
[----:B------:R-:W-:-:S08]  /*1c30*/  SHF.L.U32 R4, R6, 0x1f, RZ ;  /* 0x0000001f06047819 */ /* 0x000fd000000006ff */
[----:B------:R1:W2:Y:S01]  /*1c40*/  SYNCS.PHASECHK.TRANS64.TRYWAIT P1, [UR4], R4 ;  /* 0x00000004ff0075a7 */ /* 0x0002a20008020144 */
[----:B------:R-:W-:Y:S05]  /*1c50*/  @!P0 BRA `(.L_x_28) ;  /* 0x0000000000048947 */ /* 0x000fea0003800000 */
[----:B------:R-:W-:Y:S01]  /*1c60*/  BPT.TRAP 0x1 ;  /* 0x000000040000795c */ /* 0x000fe20000300000 */
.L_x_28:
[----:B--2---:R-:W-:Y:S05]  /*1c70*/  @P1 BRA `(.L_x_29) ;  /* 0x0000000000081947 */ /* 0x004fea0003800000 */
[----:B------:R-:W2:Y:S02]  /*1c80*/  SYNCS.PHASECHK.TRANS64.TRYWAIT P1, [UR4], R4 ;  /* 0x00000004ff0075a7 */ /* 0x000ea40008020144 */
[----:B--2---:R-:W-:Y:S05]  /*1c90*/  @!P1 BRA `(.L_x_30) ;  /* 0x0000009c004c9947 */ /* 0x004fea0003800000 */
.L_x_29:
[----:B------:R-:W-:Y:S01]  /*1ca0*/  ULEA UR4, UR8, UR10, 0x8 ;  /* 0x0000000a08047291 */ /* 0x000fe2000f8e403f */
[----:B------:R-:W-:Y:S01]  /*1cb0*/  WARPGROUP.ARRIVE ;  /* 0x00000000000079c5 */ /* 0x000fe20000000000 */
[----:B------:R-:W-:Y:S01]  /*1cc0*/  ULEA UR6, UR8, UR9, 0xa ;  /* 0x0000000908067291 */ /* 0x000fe2000f8e503f */
[----:B------:R-:W-:Y:S01]  /*1cd0*/  UMOV UR5, 0x80000020 ;  /* 0x8000002000057882 */ /* 0x000fe20000000000 */
[----:B------:R-:W-:-:S07]  /*1ce0*/  UMOV UR7, 0x80000020 ;  /* 0x8000002000077882 */ /* 0x000fce0000000000 */
[----:B------:R-:W-:Y:S01]  /*1cf0*/  HGMMA.64x256x16.F32 R24, gdesc[UR4], R24, gsb0 ;  /* 0x03e00000041879f0 */ /* 0x000fe20008000818 */
        /* <DEDUP_REMOVED lines=10> */
[----:B------:R-:W-:Y:S01]  /*1da0*/  BPT.TRAP 0x1 ;  /* 0x000000040000795c */ /* 0x000fe20000300000 */
.L_x_31:
[----:B------:R-:W-:-:S13]  /*1db0*/  ISETP.NE.AND P1, PT, R153, RZ, PT ;  /* 0x000000ff9900720c */ /* 0x000fda0003f25270 */
[----:B-12---:R-:W-:-:S05]  /*1dc0*/  @P1 LEA R4, R3, UR41, 0x3 ;  /* 0x0000002903041c11 */ /* 0x006fca000f8e18ff */
[----:B------:R-:W-:-:S05]  /*1dd0*/  @P1 VIADD R5, R4, 0x58 ;  /* 0x0000005804051836 */ /* 0x000fca0000000000 */
[----:B------:R-:W-:-:S04]  /*1de0*/  @P1 PRMT R5, R152, 0x654, R5 ;  /* 0x0000065498051816 */ /* 0x000fc80000000005 */
[----:B------:R1:W-:Y:S01]  /*1df0*/  @P1 SYNCS.ARRIVE.TRANS64.RED.A1T0 RZ, [R5+URZ], RZ ;  /* 0x000000ff05ff19a7 */ /* 0x0003e2000810043f */
[----:B------:R-:W-:-:S13]  /*1e00*/  ISETP.GT.U32.AND P1, PT, R16, 0x1, PT ;  /* 0x000000011000780c */ /* 0x000fda0003f24070 */
[----:B-1----:R-:W-:Y:S05]  /*1e10*/  @P1 BRA `(.L_x_32) ;  /* 0x0000000000041947 */ /* 0x002fea0003800000 */
[----:B------:R-:W-:Y:S01]  /*1e20*/  BPT.TRAP 0x1 ;  /* 0x000000040000795c */ /* 0x000fe20000300000 */
.L_x_32:
[----:B------:R-:W-:Y:S01]  /*1e30*/  UIADD3 UR8, UR8, 0x1, URZ ;  /* 0x0000000108087890 */ /* 0x000fe2000fffe03f */
[C---:B------:R-:W-:Y:S01]  /*1e40*/  ISETP.GT.AND P2, PT, R0.reuse, 0x1, PT ;  /* 0x000000010000780c */ /* 0x040fe20003f44270 */
[----:B------:R-:W-:Y:S02]  /*1e50*/  VIADD R3, R3, 0x1 ;  /* 0x0000000103037836 */ /* 0x000fe40000000000 */
[----:B------:R-:W-:Y:S01]  /*1e60*/  UISETP.NE.AND UP0, UPT, UR8, 0xb, UPT ;  /* 0x0000000b0800788c */ /* 0x000fe2000bf05270 */
[----:B------:R-:W-:Y:S02]  /*1e70*/  VIADD R0, R0, 0xffffffff ;  /* 0xffffffff00007836 */ /* 0x000fe40000000000 */
[C---:B------:R-:W-:Y:S01]  /*1e80*/  ISETP.NE.AND P1, PT, R3.reuse, 0xb, PT ;  /* 0x0000000b0300780c */ /* 0x040fe20003f25270 */
[----:B------:R-:W-:Y:S02]  /*1e90*/  USEL UR4, URZ, 0x1, UP0 ;  /* 0x000000013f047887 */ /* 0x000fe40008000000 */
[----:B------:R-:W-:Y:S01]  /*1ea0*/  USEL UR8, UR8, URZ, UP0 ;  /* 0x0000003f08087287 */ /* 0x000fe20008000000 */
[----:B------:R-:W-:-:S03]  /*1eb0*/  SEL R3, R3, RZ, P1 ;  /* 0x000000ff03037207 */ /* 0x000fc60000800000 */
[----:B------:R-:W-:Y:S01]  /*1ec0*/  LOP3.LUT R6, R6, UR4, RZ, 0x3c, !PT ;  /* 0x0000000406067c12 */ /* 0x000fe2000f8e3cff */
[----:B------:R-:W-:Y:S07]  /*1ed0*/  @P2 BRA `(.L_x_33) ;  /* 0xfffffffc00482947 */ /* 0x000fee000383ffff */
.L_x_26:
[----:B-12---:R-:W1:Y:S01]  /*1ee0*/  LDC R0, c[0x0][0x28c] ;  /* 0x0000a300ff007b82 */ /* 0x006e620000000800 */
[----:B------:R2:W-:Y:S01]  /*1ef0*/  SYNCS.ARRIVE.TRANS64.A1T0 RZ, [R160+UR45], RZ ;  /* 0x000000ffa0ff79a7 */ /* 0x0005e2000810002d */
[----:B-1----:R-:W-:-:S13]  /*1f00*/  ISETP.GE.AND P1, PT, R0, 0x1, PT ;  /* 0x000000010000780c */ /* 0x002fda0003f26270 */
[----:B--2---:R-:W-:Y:S05]  /*1f10*/  @!P1 BRA `(.L_x_34) ;  /* 0x0000000000449947 */ /* 0x004fea0003800000 */
[----:B------:R-:W-:Y:S05]  /*1f20*/  @!P0 BRA `(.L_x_35) ;  /* 0x0000000000048947 */ /* 0x000fea0003800000 */
[----:B------:R-:W-:Y:S01]  /*1f30*/  BPT.TRAP 0x1 ;  /* 0x000000040000795c */ /* 0x000fe20000300000 */
.L_x_35:
[----:B------:R-:W-:-:S13]  /*1f40*/  ISETP.NE.AND P0, PT, R153, RZ, PT ;  /* 0x000000ff9900720c */ /* 0x000fda0003f05270 */
[----:B------:R-:W-:-:S05]  /*1f50*/  VOTEU.ANY UP0, P0 ;  /* 0x00000000003f7886 */ /* 0x000fca0000000100 */
[----:B------:R-:W-:-:S06]  /*1f60*/  @UP0 UIADD3 UR4, UR43, UR39, URZ ;  /* 0x000000272b040290 */ /* 0x000fcc000fffe03f */
[----:B------:R-:W-:Y:S02]  /*1f70*/  IMAD.U32 R4, RZ, RZ, UR4 ;  /* 0x00000004ff047e24 */ /* 0x000fe4000f8e00ff */
[----:B------:R-:W-:Y:S02]  /*1f80*/  IMAD.U32 R3, RZ, RZ, UR4 ;  /* 0x00000004ff037e24 */ /* 0x000fe4000f8e00ff */
[----:B------:R-:W-:-:S05]  /*1f90*/  @P0 IMAD.WIDE.U32 R4, R4, -0x45d1745d, RZ ;  /* 0xba2e8ba304040825 */ /* 0x000fca00078e00ff */
[----:B------:R-:W-:-:S05]  /*1fa0*/  @P0 SHF.R.U32.HI R0, RZ, 0x3, R5 ;  /* 0x00000003ff000819 */ /* 0x000fca0000011605 */
[----:B------:R-:W-:-:S05]  /*1fb0*/  @P0 IMAD R0, R0, -0xb, R3 ;  /* 0xfffffff500000824 */ /* 0x000fca00078e0203 */
[----:B------:R-:W-:-:S05]  /*1fc0*/  @P0 LEA R0, R0, UR41, 0x3 ;  /* 0x0000002900000c11 */ /* 0x000fca000f8e18ff */
[----:B------:R-:W-:-:S05]  /*1fd0*/  @P0 VIADD R3, R0, 0x58 ;  /* 0x0000005800030836 */ /* 0x000fca0000000000 */
[----:B------:R-:W-:-:S04]  /*1fe0*/  @P0 PRMT R3, R152, 0x654, R3 ;  /* 0x0000065498030816 */ /* 0x000fc80000000003 */
[----:B------:R1:W-:Y:S01]  /*1ff0*/  @P0 SYNCS.ARRIVE.TRANS64.RED.A1T0 RZ, [R3+URZ], RZ ;  /* 0x000000ff03ff09a7 */ /* 0x0003e2000810043f */
[----:B------:R-:W-:-:S13]  /*2000*/  ISETP.GT.U32.AND P0, PT, R16, 0x1, PT ;  /* 0x000000011000780c */ /* 0x000fda0003f04070 */
[----:B-1----:R-:W-:Y:S05]  /*2010*/  @P0 BRA `(.L_x_34) ;  /* 0x0000000000040947 */ /* 0x002fea0003800000 */
[----:B------:R-:W-:Y:S01]  /*2020*/  BPT.TRAP 0x1 ;  /* 0x000000040000795c */ /* 0x000fe20000300000 */
.L_x_34:
[----:B------:R-:W-:Y:S01]  /*2030*/  SHF.L.U32 R0, R175, 0x1f, RZ ;  /* 0x0000001faf007819 */ /* 0x000fe200000006ff */
[----:B------:R-:W-:Y:S01]  /*2040*/  UIADD3 UR39, UR44, UR39, URZ ;  /* 0x000000272c277290 */ /* 0x000fe2000fffe03f */
[----:B------:R-:W1:Y:S01]  /*2050*/  LDC R15, c[0x0][0x288] ;  /* 0x0000a200ff0f7b82 */ /* 0x000e620000000800 */
[----:B------:R-:W-:Y:S01]  /*2060*/  UISETP.GE.U32.AND UP1, UPT, UR44, 0xb, UPT ;  /* 0x0000000b2c00788c */ /* 0x000fe2000bf26070 */
[----:B------:R-:W-:Y:S01]  /*2070*/  IMAD.SHL.U32 R8, R158, 0x2, RZ ;  /* 0x000000029e087824 */ /* 0x000fe200078e00ff */
[----:B------:R-:W-:Y:S02]  /*2080*/  UISETP.GT.U32.AND UP0, UPT, UR39, 0xa, UPT ;  /* 0x0000000a2700788c */ /* 0x000fe4000bf04070 */
[----:B------:R-:W-:Y:S02]  /*2090*/  UIMAD.WIDE.U32 UR4, UR39, -0x45d1745d, URZ ;  /* 0xba2e8ba3270478a5 */ /* 0x000fe4000f8e003f */
[----:B------:R-:W-:Y:S01]  /*20a0*/  UISETP.LT.U32.AND UP0, UPT, UR44, 0xb, UP0 ;  /* 0x0000000b2c00788c */ /* 0x000fe20008701070 */
[----:B------:R-:W2:Y:S01]  /*20b0*/  SYNCS.PHASECHK.TRANS64.TRYWAIT P0, [R159+UR42+0x10], R0 ;  /* 0x000010009f0075a7 */ /* 0x000ea2000800016a */
[----:B------:R-:W-:Y:S01]  /*20c0*/  USHF.R.U32.HI UR4, URZ, 0x3, UR5 ;  /* 0x000000033f047899 */ /* 0x000fe20008011605 */
[----:B------:R-:W-:Y:S01]  /*20d0*/  SHF.R.S32.HI R9, RZ, 0x1f, R8 ;  /* 0x0000001fff097819 */ /* 0x000fe20000011408 */
[----:B------:R-:W-:-:S02]  /*20e0*/  USEL UR6, URZ, 0x1, !UP0 ;  /* 0x000000013f067887 */ /* 0x000fc4000c000000 */
[----:B------:R-:W-:Y:S02]  /*20f0*/  UIMAD UR39, UR4, -0xb, UR39 ;  /* 0xfffffff5042778a4 */ /* 0x000fe4000f8e0227 */
[----:B------:R-:W-:-:S04]  /*2100*/  ULOP3.LUT UR38, UR38, UR6, URZ, 0x3c, !UPT ;  /* 0x0000000626267292 */ /* 0x000fc8000f8e3c3f */
[----:B------:R-:W-:Y:S01]  /*2110*/  @UP1 ULOP3.LUT UR38, UR38, 0x1, UR4, 0x78, !UPT ;  /* 0x0000000126261892 */ /* 0x000fe2000f8e7804 */
[----:B-12---:R-:W-:Y:S11]  /*2120*/  @!P0 BRA `(.L_x_36) ;  /* 0x0000009800408947 */ /* 0x006ff60003800000 */
.L_x_325:
[----:B------:R-:W-:Y:S01]  /*2130*/  IMAD.SHL.U32 R14, R19, 0x40, RZ ;  /* 0x00000040130e7824 */ /* 0x000fe200078e00ff */
[----:B------:R-:W-:Y:S01]  /*2140*/  ULDC UR6, c[0x0][0x284] ;  /* 0x0000a10000067ab9 */ /* 0x000fe20000000800 */
[----:B0-----:R-:W-:Y:S01]  /*2150*/  IMAD.SHL.U32 R12, R22, 0x100, RZ ;  /* 0x00000100160c7824 */ /* 0x001fe200078e00ff */
[----:B------:R-:W-:Y:S01]  /*2160*/  SHF.R.S32.HI R165, RZ, 0x1f, R2 ;  /* 0x0000001fffa57819 */ /* 0x000fe20000011402 */
[----:B------:R-:W-:Y:S01]  /*2170*/  ULDC.64 UR4, c[0x0][0x5d0] ;  /* 0x0001740000047ab9 */ /* 0x000fe20000000a00 */
[----:B------:R-:W-:Y:S01]  /*2180*/  ISETP.GE.AND P0, PT, R14, UR6, PT ;  /* 0x000000060e007c0c */ /* 0x000fe2000bf06270 */
[----:B------:R-:W-:Y:S01]  /*2190*/  IMAD.WIDE.U32 R4, R2, UR4, R8 ;  /* 0x0000000402047c25 */ /* 0x000fe2000f8e0008 */
[----:B------:R-:W-:Y:S02]  /*21a0*/  SHF.R.S32.HI R13, RZ, 0x1f, R12 ;  /* 0x0000001fff0d7819 */ /* 0x000fe4000001140c */
[C---:B------:R-:W-:Y:S01]  /*21b0*/  ISETP.GE.OR P0, PT, R12.reuse, R15, P0 ;  /* 0x0000000f0c00720c */ /* 0x040fe20000706670 */
[----:B------:R-:W-:Y:S01]  /*21c0*/  IMAD R3, R165, UR4, RZ ;  /* 0x00000004a5037c24 */ /* 0x000fe2000f8e02ff */
[----:B------:R-:W-:-:S03]  /*21d0*/  IADD3 R6, P1, R12, R4, RZ ;  /* 0x000000040c067210 */ /* 0x000fc60007f3e0ff */
[----:B------:R-:W-:-:S05]  /*21e0*/  IMAD R3, R2, UR5, R3 ;  /* 0x0000000502037c24 */ /* 0x000fca000f8e0203 */
[----:B------:R-:W-:-:S03]  /*21f0*/  IADD3.X R7, R13, R5, R3, P1, !PT ;  /* 0x000000050d077210 */ /* 0x000fc60000ffe403 */
[----:B------:R-:W-:Y:S05]  /*2200*/  @P0 BRA `(.L_x_37) ;  /* 0x0000007c00040947 */ /* 0x000fea0003800000 */
[----:B------:R-:W0:Y:S01]  /*2210*/  LDC.64 R10, c[0x0][0x5c8] ;  /* 0x00017200ff0a7b82 */ /* 0x000e220000000a00 */
[----:B-----5:R-:W-:Y:S01]  /*2220*/  FSETP.NEU.AND P0, PT, R155, RZ, PT ;  /* 0x000000ff9b00720b */ /* 0x020fe20003f0d000 */
[----:B------:R-:W-:Y:S01]  /*2230*/  IMAD R3, R158, -0x2, R15 ;  /* 0xfffffffe9e037824 */ /* 0x000fe200078e020f */
[----:B------:R-:W-:Y:S01]  /*2240*/  BSSY B0, `(.L_x_37) ;  /* 0x00007bd000007945 */ /* 0x000fe20003800000 */
[----:B------:R-:W-:-:S04]  /*2250*/  IMAD.WIDE R166, R19, 0x40, R156 ;  /* 0x0000004013a67825 */ /* 0x000fc800078e029c */
[----:B-1----:R-:W-:Y:S02]  /*2260*/  IMAD.IADD R0, R3, 0x1, -R12 ;  /* 0x0000000103007824 */ /* 0x002fe400078e0a0c */
[----:B------:R-:W-:-:S03]  /*2270*/  IMAD.IADD R3, R163, 0x1, -R14 ;  /* 0x00000001a3037824 */ /* 0x000fc600078e0a0e */
[----:B------:R-:W-:-:S04]  /*2280*/  ISETP.GT.AND P2, PT, R0, RZ, PT ;  /* 0x000000ff0000720c */ /* 0x000fc80003f44270 */
[----:B------:R-:W-:Y:S01]  /*2290*/  ISETP.GT.AND P1, PT, R3, RZ, P2 ;  /* 0x000000ff0300720c */ /* 0x000fe20001724270 */
[-C--:B0-----:R-:W-:Y:S02]  /*22a0*/  IMAD R4, R167, R10.reuse, RZ ;  /* 0x0000000aa7047224 */ /* 0x081fe400078e02ff */
[----:B------:R-:W-:-:S04]  /*22b0*/  IMAD.WIDE.U32 R6, R166, R10, R6 ;  /* 0x0000000aa6067225 */ /* 0x000fc800078e0006 */
[----:B------:R-:W-:-:S04]  /*22c0*/  IMAD R5, R166, R11, R4 ;  /* 0x0000000ba6057224 */ /* 0x000fc800078e0204 */
[----:B------:R-:W-:Y:S01]  /*22d0*/  IMAD.IADD R179, R7, 0x1, R5 ;  /* 0x0000000107b37824 */ /* 0x000fe200078e0205 */
[----:B------:R-:W-:Y:S06]  /*22e0*/  @!P0 BRA `(.L_x_38) ;  /* 0x0000005400988947 */ /* 0x000fec0003800000 */
[----:B------:R-:W0:Y:S01]  /*22f0*/  LDC.64 R20, c[0x0][0x5b8] ;  /* 0x00016e00ff147b82 */ /* 0x000e220000000a00 */
[----:B------:R-:W-:-:S07]  /*2300*/  ULDC.64 UR4, c[0x0][0x5c0] ;  /* 0x0001700000047ab9 */ /* 0x000fce0000000a00 */
[----:B------:R-:W1:Y:S08]  /*2310*/  LDC.64 R168, c[0x0][0x5b0] ;  /* 0x00016c00ffa87b82 */ /* 0x000e700000000a00 */
[----:B------:R-:W2:Y:S01]  /*2320*/  LDC.64 R14, c[0x0][0x5a8] ;  /* 0x00016a00ff0e7b82 */ /* 0x000ea20000000a00 */
[-C--:B0-----:R-:W-:Y:S02]  /*2330*/  IMAD R7, R165, R20.reuse, RZ ;  /* 0x00000014a5077224 */ /* 0x081fe400078e02ff */
[----:B------:R-:W-:-:S04]  /*2340*/  IMAD.WIDE.U32 R4, R2, R20, R8 ;  /* 0x0000001402047225 */ /* 0x000fc800078e0008 */
[----:B------:R-:W-:Y:S01]  /*2350*/  IMAD R177, R2, R21, R7 ;  /* 0x0000001502b17224 */ /* 0x000fe200078e0207 */
[----:B------:R-:W-:Y:S01]  /*2360*/  IADD3 R164, P0, R12, R4, RZ ;  /* 0x000000040ca47210 */ /* 0x000fe20007f1e0ff */
[----:B-1----:R-:W-:-:S03]  /*2370*/  IMAD R4, R167, R168, RZ ;  /* 0x000000a8a7047224 */ /* 0x002fc600078e02ff */
[----:B------:R-:W-:Y:S01]  /*2380*/  IADD3.X R165, R13, R5, R177, P0, !PT ;  /* 0x000000050da57210 */ /* 0x000fe200007fe4b1 */
[C---:B------:R-:W-:Y:S02]  /*2390*/  IMAD R21, R166.reuse, R169, R4 ;  /* 0x000000a9a6157224 */ /* 0x040fe400078e0204 */
[----:B------:R-:W-:-:S04]  /*23a0*/  IMAD.WIDE.U32 R4, R166, R168, R164 ;  /* 0x000000a8a6047225 */ /* 0x000fc800078e00a4 */
[----:B------:R-:W-:Y:S01]  /*23b0*/  IMAD.IADD R5, R5, 0x1, R21 ;  /* 0x0000000105057824 */ /* 0x000fe200078e0215 */
[----:B--2---:R-:W-:-:S04]  /*23c0*/  LEA R170, P0, R4, R14, 0x1 ;  /* 0x0000000e04aa7211 */ /* 0x004fc800078008ff */
[----:B------:R-:W-:-:S05]  /*23d0*/  LEA.HI.X R171, R4, R15, R5, 0x1, P0 ;  /* 0x0000000f04ab7211 */ /* 0x000fca00000f0c05 */
[----:B------:R0:W2:Y:S01]  /*23e0*/  @P1 LDG.E.LTC128B.U16 R19, desc[UR36][R170.64] ;  /* 0x00000024aa131981 */ /* 0x0000a2000c1e1520 */
[----:B------:R-:W-:Y:S01]  /*23f0*/  IMAD.WIDE.U32 R4, R166, R168, R12 ;  /* 0x000000a8a6047225 */ /* 0x000fe200078e000c */
[----:B------:R-:W-:Y:S02]  /*2400*/  BSSY B1, `(.L_x_39) ;  /* 0x0000014000017945 */ /* 0x000fe40003800000 */
[----:B------:R-:W-:-:S04]  /*2410*/  IADD3 R172, P0, R8, R4, RZ ;  /* 0x0000000408ac7210 */ /* 0x000fc80007f1e0ff */
[----:B------:R-:W-:Y:S01]  /*2420*/  IADD3.X R173, R9, R21, R5, P0, !PT ;  /* 0x0000001509ad7210 */ /* 0x000fe200007fe405 */
[C---:B0-----:R-:W-:Y:S01]  /*2430*/  IMAD.SHL.U32 R170, R168.reuse, 0x8, RZ ;  /* 0x00000008a8aa7824 */ /* 0x041fe200078e00ff */
[----:B------:R-:W-:Y:S01]  /*2440*/  SHF.L.U64.HI R171, R168, 0x3, R169 ;  /* 0x00000003a8ab7819 */ /* 0x000fe200000102a9 */
[----:B------:R-:W-:-:S04]  /*2450*/  IMAD.WIDE.U32 R172, R2, R20, R172 ;  /* 0x0000001402ac7225 */ /* 0x000fc800078e00ac */
[----:B------:R-:W-:Y:S02]  /*2460*/  IMAD.IADD R7, R177, 0x1, R173 ;  /* 0x00000001b1077824 */ /* 0x000fe400078e02ad */
[----:B--2---:R-:W-:-:S05]  /*2470*/  HADD2.F32 R4, -RZ, R19.H0_H0 ;  /* 0x20000013ff047230 */ /* 0x004fca0000004100 */
[----:B------:R-:W-:Y:S01]  /*2480*/  FMUL R5, R4, R155 ;  /* 0x0000009b04057220 */ /* 0x000fe20000400000 */
[----:B------:R-:W-:-:S03]  /*2490*/  LEA R4, P0, R6, UR4, 0x1 ;  /* 0x0000000406047c11 */ /* 0x000fc6000f8008ff */
[----:B------:R-:W-:Y:S01]  /*24a0*/  FFMA R24, R24, R154, R5 ;  /* 0x0000009a18187223 */ /* 0x000fe20000000005 */
[----:B------:R-:W-:Y:S02]  /*24b0*/  LEA.HI.X R5, R6, UR5, R179, 0x1, P0 ;  /* 0x0000000506057c11 */ /* 0x000fe400080f0cb3 */
[----:B------:R-:W-:Y:S02]  /*24c0*/  ISETP.GT.AND P0, PT, R0, 0x1, PT ;  /* 0x000000010000780c */ /* 0x000fe40003f04270 */
[----:B------:R-:W-:Y:S02]  /*24d0*/  F2FP.F16.F32.PACK_AB R24, RZ, R24 ;  /* 0x00000018ff18723e */ /* 0x000fe400000000ff */
[----:B------:R-:W-:Y:S02]  /*24e0*/  ISETP.GT.AND P3, PT, R3, RZ, P0 ;  /* 0x000000ff0300720c */ /* 0x000fe40000764270 */
[C---:B------:R-:W-:Y:S01]  /*24f0*/  LEA R6, P4, R172.reuse, R14, 0x1 ;  /* 0x0000000eac067211 */ /* 0x040fe200078808ff */
[----:B------:R0:W-:Y:S03]  /*2500*/  @P1 STG.E.U16 desc[UR36][R4.64], R24 ;  /* 0x0000001804001986 */ /* 0x0001e6000c101524 */
[----:B------:R-:W-:-:S07]  /*2510*/  LEA.HI.X R7, R172, R15, R7, 0x1, P4 ;  /* 0x0000000fac077211 */ /* 0x000fce00020f0c07 */
[----:B------:R-:W-:Y:S05]  /*2520*/  @!P3 BRA `(.L_x_40) ;  /* 0x000000000004b947 */ /* 0x000fea0003800000 */
[----:B------:R1:W5:Y:S02]  /*2530*/  LDG.E.LTC128B.U16 R19, desc[UR36][R6.64+0x2] ;  /* 0x0000022406137981 */ /* 0x000364000c1e1520 */
.L_x_40:
[----:B------:R-:W-:Y:S05]  /*2540*/  BSYNC B1 ;  /* 0x0000000000017941 */ /* 0x000fea0003800000 */
.L_x_39:
[----:B-----5:R-:W-:Y:S01]  /*2550*/  HADD2.F32 R22, -RZ, R19.H0_H0 ;  /* 0x20000013ff167230 */ /* 0x020fe20000004100 */
[----:B------:R-:W-:Y:S01]  /*2560*/  ISETP.GT.AND P2, PT, R3, 0x8, P2 ;  /* 0x000000080300780c */ /* 0x000fe20001744270 */
[----:B------:R-:W-:-:S04]  /*2570*/  IMAD.WIDE.U32 R170, R166, R168, R170 ;  /* 0x000000a8a6aa7225 */ /* 0x000fc800078e00aa */
[----:B------:R-:W-:Y:S01]  /*2580*/  FMUL R22, R22, R155 ;  /* 0x0000009b16167220 */ /* 0x000fe20000400000 */
[----:B------:R-:W-:Y:S01]  /*2590*/  IMAD.IADD R167, R21, 0x1, R171 ;  /* 0x0000000115a77824 */ /* 0x000fe200078e02ab */
[----:B------:R-:W-:Y:S02]  /*25a0*/  IADD3 R21, P1, R164, R170, RZ ;  /* 0x000000aaa4157210 */ /* 0x000fe40007f3e0ff */
[----:B------:R-:W-:-:S03]  /*25b0*/  FFMA R22, R25, R154, R22 ;  /* 0x0000009a19167223 */ /* 0x000fc60000000016 */
[----:B------:R-:W-:Y:S01]  /*25c0*/  IMAD.X R164, R167, 0x1, R165, P1 ;  /* 0x00000001a7a47824 */ /* 0x000fe200008e06a5 */
[C---:B0-----:R-:W-:Y:S02]  /*25d0*/  LEA R24, P1, R21.reuse, R14, 0x1 ;  /* 0x0000000e15187211 */ /* 0x041fe400078208ff */
[----:B------:R-:W-:Y:S02]  /*25e0*/  F2FP.F16.F32.PACK_AB R22, RZ, R22 ;  /* 0x00000016ff16723e */ /* 0x000fe400000000ff */
[----:B------:R-:W-:-:S03]  /*25f0*/  LEA.HI.X R25, R21, R15, R164, 0x1, P1 ;  /* 0x0000000f15197211 */ /* 0x000fc600008f0ca4 */
[----:B------:R0:W-:Y:S04]  /*2600*/  @P3 STG.E.U16 desc[UR36][R4.64+0x2], R22 ;  /* 0x0000021604003986 */ /* 0x0001e8000c101524 */
[----:B------:R-:W2:Y:S01]  /*2610*/  @P2 LDG.E.LTC128B.U16 R19, desc[UR36][R24.64] ;  /* 0x0000002418132981 */ /* 0x000ea2000c1e1520 */
[----:B------:R-:W-:Y:S01]  /*2620*/  IADD3 R8, P1, P3, R8, R170, R12 ;  /* 0x000000aa08087210 */ /* 0x000fe20007b3e00c */
[----:B------:R-:W-:Y:S01]  /*2630*/  BSSY B1, `(.L_x_41) ;  /* 0x0000011000017945 */ /* 0x000fe20003800000 */
[C---:B------:R-:W-:Y:S02]  /*2640*/  SHF.L.U64.HI R11, R10.reuse, 0x4, R11 ;  /* 0x000000040a0b7819 */ /* 0x040fe4000001020b */
[----:B------:R-:W-:Y:S02]  /*2650*/  IADD3.X R9, R9, R167, R13, P1, P3 ;  /* 0x000000a709097210 */ /* 0x000fe40000fe640d */
[----:B------:R-:W-:-:S02]  /*2660*/  LEA R10, P1, R10, R4, 0x4 ;  /* 0x000000040a0a7211 */ /* 0x000fc400078220ff */
[----:B------:R-:W-:Y:S01]  /*2670*/  ISETP.GT.AND P0, PT, R3, 0x8, P0 ;  /* 0x000000080300780c */ /* 0x000fe20000704270 */
[----:B------:R-:W-:-:S04]  /*2680*/  IMAD.WIDE.U32 R20, R2, R20, R8 ;  /* 0x0000001402147225 */ /* 0x000fc800078e0008 */
[----:B------:R-:W-:Y:S01]  /*2690*/  IMAD.X R11, R11, 0x1, R5, P1 ;  /* 0x000000010b0b7824 */ /* 0x000fe200008e0605 */
[----:B------:R-:W-:Y:S01]  /*26a0*/  LEA R8, P3, R20, R14, 0x1 ;  /* 0x0000000e14087211 */ /* 0x000fe200078608ff */
[----:B------:R-:W-:-:S05]  /*26b0*/  IMAD.IADD R2, R177, 0x1, R21 ;  /* 0x00000001b1027824 */ /* 0x000fca00078e0215 */
[----:B------:R-:W-:Y:S01]  /*26c0*/  LEA.HI.X R9, R20, R15, R2, 0x1, P3 ;  /* 0x0000000f14097211 */ /* 0x000fe200018f0c02 */
[----:B--2---:R-:W-:-:S05]  /*26d0*/  HADD2.F32 R12, -RZ, R19.H0_H0 ;  /* 0x20000013ff0c7230 */ /* 0x004fca0000004100 */
[----:B------:R-:W-:-:S04]  /*26e0*/  FMUL R13, R12, R155 ;  /* 0x0000009b0c0d7220 */ /* 0x000fc80000400000 */
[----:B------:R-:W-:-:S05]  /*26f0*/  FFMA R13, R26, R154, R13 ;  /* 0x0000009a1a0d7223 */ /* 0x000fca000000000d */
[----:B------:R-:W-:-:S05]  /*2700*/  F2FP.F16.F32.PACK_AB R13, RZ, R13 ;  /* 0x0000000dff0d723e */ /* 0x000fca00000000ff */
[----:B------:R0:W-:Y:S01]  /*2710*/  @P2 STG.E.U16 desc[UR36][R10.64], R13 ;  /* 0x0000000d0a002986 */ /* 0x0001e2000c101524 */
[----:B------:R-:W-:Y:S05]  /*2720*/  @!P0 BRA `(.L_x_42) ;  /* 0x0000000000048947 */ /* 0x000fea0003800000 */
[----:B------:R2:W5:Y:S02]  /*2730*/  LDG.E.LTC128B.U16 R19, desc[UR36][R8.64+0x2] ;  /* 0x0000022408137981 */ /* 0x000564000c1e1520 */
.L_x_42:
[----:B------:R-:W-:Y:S05]  /*2740*/  BSYNC B1 ;  /* 0x0000000000017941 */ /* 0x000fea0003800000 */
.L_x_41:
[----:B-----5:R-:W-:Y:S01]  /*2750*/  HADD2.F32 R2, -RZ, R19.H0_H0 ;  /* 0x20000013ff027230 */ /* 0x020fe20000004100 */
[----:B------:R-:W-:Y:S01]  /*2760*/  ISETP.GT.AND P1, PT, R0, 0x8, PT ;  /* 0x000000080000780c */ /* 0x000fe20003f24270 */
[----:B------:R-:W-:Y:S03]  /*2770*/  BSSY B1, `(.L_x_43) ;  /* 0x0000008000017945 */ /* 0x000fe60003800000 */
[----:B------:R-:W-:Y:S01]  /*2780*/  FMUL R2, R2, R155 ;  /* 0x0000009b02027220 */ /* 0x000fe20000400000 */
[----:B------:R-:W-:-:S03]  /*2790*/  ISETP.GT.AND P2, PT, R3, RZ, P1 ;  /* 0x000000ff0300720c */ /* 0x000fc60000f44270 */
[----:B------:R-:W-:-:S05]  /*27a0*/  FFMA R2, R27, R154, R2 ;  /* 0x0000009a1b027223 */ /* 0x000fca0000000002 */
[----:B------:R-:W-:-:S05]  /*27b0*/  F2FP.F16.F32.PACK_AB R2, RZ, R2 ;  /* 0x00000002ff02723e */ /* 0x000fca00000000ff */
[----:B------:R3:W-:Y:S01]  /*27c0*/  @P0 STG.E.U16 desc[UR36][R10.64+0x2], R2 ;  /* 0x000002020a000986 */ /* 0x0007e2000c101524 */
[----:B------:R-:W-:Y:S05]  /*27d0*/  @!P2 BRA `(.L_x_44) ;  /* 0x000000000004a947 */ /* 0x000fea0003800000 */
[----:B------:R4:W5:Y:S02]  /*27e0*/  LDG.E.LTC128B.U16 R19, desc[UR36][R6.64+0x10] ;  /* 0x0000102406137981 */ /* 0x000964000c1e1520 */
.L_x_44:
[----:B------:R-:W-:Y:S05]  /*27f0*/  BSYNC B1 ;  /* 0x0000000000017941 */ /* 0x000fea0003800000 */
.L_x_43:
[----:B---3-5:R-:W-:Y:S01]  /*2800*/  HADD2.F32 R2, -RZ, R19.H0_H0 ;  /* 0x20000013ff027230 */ /* 0x028fe20000004100 */
[----:B------:R-:W-:Y:S01]  /*2810*/  ISETP.GT.AND P0, PT, R0, 0x9, PT ;  /* 0x000000090000780c */ /* 0x000fe20003f04270 */
[----:B------:R-:W-:Y:S03]  /*2820*/  BSSY B1, `(.L_x_45) ;  /* 0x0000008000017945 */ /* 0x000fe60003800000 */
[----:B0-----:R-:W-:Y:S01]  /*2830*/  FMUL R13, R2, R155 ;  /* 0x0000009b020d7220 */ /* 0x001fe20000400000 */
[----:B------:R-:W-:-:S03]  /*2840*/  ISETP.GT.AND P3, PT, R3, RZ, P0 ;  /* 0x000000ff0300720c */ /* 0x000fc60000764270 */
[----:B------:R-:W-:-:S05]  /*2850*/  FFMA R13, R28, R154, R13 ;  /* 0x0000009a1c0d7223 */ /* 0x000fca000000000d */
[----:B------:R-:W-:-:S05]  /*2860*/  F2FP.F16.F32.PACK_AB R13, RZ, R13 ;  /* 0x0000000dff0d723e */ /* 0x000fca00000000ff */
[----:B------:R0:W-:Y:S01]  /*2870*/  @P2 STG.E.U16 desc[UR36][R4.64+0x10], R13 ;  /* 0x0000100d04002986 */ /* 0x0001e2000c101524 */
[----:B------:R-:W-:Y:S05]  /*2880*/  @!P3 BRA `(.L_x_46) ;  /* 0x000000000004b947 */ /* 0x000fea0003800000 */
[----:B------:R3:W5:Y:S02]  /*2890*/  LDG.E.LTC128B.U16 R19, desc[UR36][R6.64+0x12] ;  /* 0x0000122406137981 */ /* 0x000764000c1e1520 */
.L_x_46:
[----:B------:R-:W-:Y:S05]  /*28a0*/  BSYNC B1 ;  /* 0x0000000000017941 */ /* 0x000fea0003800000 */
.L_x_45:
[----:B-----5:R-:W-:Y:S01]  /*28b0*/  HADD2.F32 R2, -RZ, R19.H0_H0 ;  /* 0x20000013ff027230 */ /* 0x020fe20000004100 */
[----:B------:R-:W-:Y:S01]  /*28c0*/  ISETP.GT.AND P1, PT, R3, 0x8, P1 ;  /* 0x000000080300780c */ /* 0x000fe20000f24270 */
[----:B------:R-:W-:Y:S03]  /*28d0*/  BSSY B1, `(.L_x_47) ;  /* 0x0000007000017945 */ /* 0x000fe60003800000 */
[----:B------:R-:W-:-:S04]  /*28e0*/  FMUL R2, R2, R155 ;  /* 0x0000009b02027220 */ /* 0x000fc80000400000 */
[----:B------:R-:W-:-:S05]  /*28f0*/  FFMA R2, R29, R154, R2 ;  /* 0x0000009a1d027223 */ /* 0x000fca0000000002 */
[----:B------:R-:W-:-:S05]  /*2900*/  F2FP.F16.F32.PACK_AB R2, RZ, R2 ;  /* 0x00000002ff02723e */ /* 0x000fca00000000ff */
[----:B------:R0:W-:Y:S01]  /*2910*/  @P3 STG.E.U16 desc[UR36][R4.64+0x12], R2 ;  /* 0x0000120204003986 */ /* 0x0001e2000c101524 */
[----:B------:R-:W-:Y:S05]  /*2920*/  @!P1 BRA `(.L_x_48) ;  /* 0x0000000000049947 */ /* 0x000fea0003800000 */
[----:B------:R0:W5:Y:S02]  /*2930*/  LDG.E.LTC128B.U16 R19, desc[UR36][R8.64+0x10] ;  /* 0x0000102408137981 */ /* 0x000164000c1e1520 */
.L_x_48:
[----:B------:R-:W-:Y:S05]  /*2940*/  BSYNC B1 ;  /* 0x0000000000017941 */ /* 0x000fea0003800000 */
.L_x_47:
[----:B0----5:R-:W-:Y:S01]  /*2950*/  HADD2.F32 R2, -RZ, R19.H0_H0 ;  /* 0x20000013ff027230 */ /* 0x021fe20000004100 */
        /* <DEDUP_REMOVED lines=8> */
.L_x_50:
[----:B------:R-:W-:Y:S05]  /*29e0*/  BSYNC B1 ;  /* 0x0000000000017941 */ /* 0x000fea0003800000 */
.L_x_49:
        /* <DEDUP_REMOVED lines=10> */
.L_x_52:
[----:B------:R-:W-:Y:S05]  /*2a90*/  BSYNC B1 ;  /* 0x0000000000017941 */ /* 0x000fea0003800000 */
.L_x_51:
[----:B0----5:R-:W-:Y:S01]  /*2aa0*/  HADD2.F32 R2, -RZ, R19.H0_H0 ;  /* 0x20000013ff027230 */ /* 0x021fe20000004100 */
        /* <DEDUP_REMOVED lines=9> */
.L_x_54:
[----:B------:R-:W-:Y:S05]  /*2b40*/  BSYNC B1 ;  /* 0x0000000000017941 */ /* 0x000fea0003800000 */
.L_x_53:
        /* <DEDUP_REMOVED lines=9> */
.L_x_56:
[----:B------:R-:W-:Y:S05]  /*2be0*/  BSYNC B1 ;  /* 0x0000000000017941 */ /* 0x000fea0003800000 */
.L_x_55:
        /* <DEDUP_REMOVED lines=9> */
.L_x_58:
[----:B------:R-:W-:Y:S05]  /*2c80*/  BSYNC B1 ;  /* 0x0000000000017941 */ /* 0x000fea0003800000 */
.L_x_57:
        /* <DEDUP_REMOVED lines=10> */
.L_x_60:
[----:B------:R-:W-:Y:S05]  /*2d30*/  BSYNC B1 ;  /* 0x0000000000017941 */ /* 0x000fea0003800000 */
.L_x_59:
        /* <DEDUP_REMOVED lines=10> */
.L_x_62:
[----:B------:R-:W-:Y:S05]  /*2de0*/  BSYNC B1 ;  /* 0x0000000000017941 */ /* 0x000fea0003800000 */
.L_x_61:
        /* <DEDUP_REMOVED lines=9> */
.L_x_64:
[----:B------:R-:W-:Y:S05]  /*2e80*/  BSYNC B1 ;  /* 0x0000000000017941 */ /* 0x000fea0003800000 */
.L_x_63:
        /* <DEDUP_REMOVED lines=9> */
.L_x_66:
[----:B------:R-:W-:Y:S05]  /*2f20*/  BSYNC B1 ;  /* 0x0000000000017941 */ /* 0x000fea0003800000 */
.L_x_65:
        /* <DEDUP_REMOVED lines=10> */
.L_x_68:
[----:B------:R-:W-:Y:S05]  /*2fd0*/  BSYNC B1 ;  /* 0x0000000000017941 */ /* 0x000fea0003800000 */
.L_x_67:
        /* <DEDUP_REMOVED lines=10> */
.L_x_70:
[----:B------:R-:W-:Y:S05]  /*3080*/  BSYNC B1 ;  /* 0x0000000000017941 */ /* 0x000fea0003800000 */
.L_x_69:
        /* <DEDUP_REMOVED lines=9> */
.L_x_72:
[----:B------:R-:W-:Y:S05]  /*3120*/  BSYNC B1 ;  /* 0x0000000000017941 */ /* 0x000fea0003800000 */
.L_x_71:
        /* <DEDUP_REMOVED lines=9> */
.L_x_74:
[----:B------:R-:W-:Y:S05]  /*31c0*/  BSYNC B1 ;  /* 0x0000000000017941 */ /* 0x000fea0003800000 */
.L_x_73:
        /* <DEDUP_REMOVED lines=10> */
.L_x_76:
[----:B------:R-:W-:Y:S05]  /*3270*/  BSYNC B1 ;  /* 0x0000000000017941 */ /* 0x000fea0003800000 */
.L_x_75:
        /* <DEDUP_REMOVED lines=10> */
.L_x_78:
[----:B------:R-:W-:Y:S05]  /*3320*/  BSYNC B1 ;  /* 0x0000000000017941 */ /* 0x000fea0003800000 */
.L_x_77:
        /* <DEDUP_REMOVED lines=9> */
.L_x_80:
[----:B------:R-:W-:Y:S05]  /*33c0*/  BSYNC B1 ;  /* 0x0000000000017941 */ /* 0x000fea0003800000 */
.L_x_79:
        /* <DEDUP_REMOVED lines=9> */
.L_x_82:
[----:B------:R-:W-:Y:S05]  /*3460*/  BSYNC B1 ;  /* 0x0000000000017941 */ /* 0x000fea0003800000 */
.L_x_81:
        /* <DEDUP_REMOVED lines=10> */
.L_x_84:
[----:B------:R-:W-:Y:S05]  /*3510*/  BSYNC B1 ;  /* 0x0000000000017941 */ /* 0x000fea0003800000 */
.L_x_83:
        /* <DEDUP_REMOVED lines=10> */
.L_x_86:
[----:B------:R-:W-:Y:S05]  /*35c0*/  BSYNC B1 ;  /* 0x0000000000017941 */ /* 0x000fea0003800000 */
.L_x_85:
        /* <DEDUP_REMOVED lines=9> */
.L_x_88:
[----:B------:R-:W-:Y:S05]  /*3660*/  BSYNC B1 ;  /* 0x0000000000017941 */ /* 0x000fea0003800000 */
.L_x_87:
        /* <DEDUP_REMOVED lines=9> */
.L_x_90:
[----:B------:R-:W-:Y:S05]  /*3700*/  BSYNC B1 ;  /* 0x0000000000017941 */ /* 0x000fea0003800000 */
.L_x_89:
        /* <DEDUP_REMOVED lines=10> */
.L_x_92:
[----:B------:R-:W-:Y:S05]  /*37b0*/  BSYNC B1 ;  /* 0x0000000000017941 */ /* 0x000fea0003800000 */
.L_x_91:
        /* <DEDUP_REMOVED lines=10> */
.L_x_94:
[----:B------:R-:W-:Y:S05]  /*3860*/  BSYNC B1 ;  /* 0x0000000000017941 */ /* 0x000fea0003800000 */
.L_x_93:
        /* <DEDUP_REMOVED lines=9> */
.L_x_96:
[----:B------:R-:W-:Y:S05]  /*3900*/  BSYNC B1 ;  /* 0x0000000000017941 */ /* 0x000fea0003800000 */
.L_x_95:
        /* <DEDUP_REMOVED lines=9> */
.L_x_98:
[----:B------:R-:W-:Y:S05]  /*39a0*/  BSYNC B1 ;  /* 0x0000000000017941 */ /* 0x000fea0003800000 */
.L_x_97:
        /* <DEDUP_REMOVED lines=10> */
.L_x_100:
[----:B------:R-:W-:Y:S05]  /*3a50*/  BSYNC B1 ;  /* 0x0000000000017941 */ /* 0x000fea0003800000 */
.L_x_99:
        /* <DEDUP_REMOVED lines=10> */
.L_x_102:
[----:B------:R-:W-:Y:S05]  /*3b00*/  BSYNC B1 ;  /* 0x0000000000017941 */ /* 0x000fea0003800000 */
.L_x_101:
        /* <DEDUP_REMOVED lines=9> */
.L_x_104:
[----:B------:R-:W-:Y:S05]  /*3ba0*/  BSYNC B1 ;  /* 0x0000000000017941 */ /* 0x000fea0003800000 */
.L_x_103:
        /* <DEDUP_REMOVED lines=9> */
.L_x_106:
[----:B------:R-:W-:Y:S05]  /*3c40*/  BSYNC B1 ;  /* 0x0000000000017941 */ /* 0x000fea0003800000 */
.L_x_105:
        /* <DEDUP_REMOVED lines=10> */
.L_x_108:
[----:B------:R-:W-:Y:S05]  /*3cf0*/  BSYNC B1 ;  /* 0x0000000000017941 */ /* 0x000fea0003800000 */
.L_x_107:
        /* <DEDUP_REMOVED lines=10> */
.L_x_110:
[----:B------:R-:W-:Y:S05]  /*3da0*/  BSYNC B1 ;  /* 0x0000000000017941 */ /* 0x000fea0003800000 */
.L_x_109:
        /* <DEDUP_REMOVED lines=9> */
.L_x_112:
[----:B------:R-:W-:Y:S05]  /*3e40*/  BSYNC B1 ;  /* 0x0000000000017941 */ /* 0x000fea0003800000 */
.L_x_111:
        /* <DEDUP_REMOVED lines=9> */
.L_x_114:
[----:B------:R-:W-:Y:S05]  /*3ee0*/  BSYNC B1 ;  /* 0x0000000000017941 */ /* 0x000fea0003800000 */
.L_x_113:
        /* <DEDUP_REMOVED lines=10> */
.L_x_116:
[----:B------:R-:W-:Y:S05]  /*3f90*/  BSYNC B1 ;  /* 0x0000000000017941 */ /* 0x000fea0003800000 */
.L_x_115:
        /* <DEDUP_REMOVED lines=10> */
.L_x_118:
[----:B------:R-:W-:Y:S05]  /*4040*/  BSYNC B1 ;  /* 0x0000000000017941 */ /* 0x000fea0003800000 */
.L_x_117:
        /* <DEDUP_REMOVED lines=9> */
.L_x_120:
[----:B------:R-:W-:Y:S05]  /*40e0*/  BSYNC B1 ;  /* 0x0000000000017941 */ /* 0x000fea0003800000 */
.L_x_119:
        /* <DEDUP_REMOVED lines=9> */
.L_x_122:
[----:B------:R-:W-:Y:S05]  /*4180*/  BSYNC B1 ;  /* 0x0000000000017941 */ /* 0x000fea0003800000 */
.L_x_121:
        /* <DEDUP_REMOVED lines=10> */
.L_x_124:
[----:B------:R-:W-:Y:S05]  /*4230*/  BSYNC B1 ;  /* 0x0000000000017941 */ /* 0x000fea0003800000 */
.L_x_123:
        /* <DEDUP_REMOVED lines=10> */
.L_x_126:
[----:B------:R-:W-:Y:S05]  /*42e0*/  BSYNC B1 ;  /* 0x0000000000017941 */ /* 0x000fea0003800000 */
.L_x_125:
        /* <DEDUP_REMOVED lines=9> */
.L_x_128:
[----:B------:R-:W-:Y:S05]  /*4380*/  BSYNC B1 ;  /* 0x0000000000017941 */ /* 0x000fea0003800000 */
.L_x_127:
        /* <DEDUP_REMOVED lines=9> */
.L_x_130:
[----:B------:R-:W-:Y:S05]  /*4420*/  BSYNC B1 ;  /* 0x0000000000017941 */ /* 0x000fea0003800000 */
.L_x_129:
        /* <DEDUP_REMOVED lines=10> */
.L_x_132:
[----:B------:R-:W-:Y:S05]  /*44d0*/  BSYNC B1 ;  /* 0x0000000000017941 */ /* 0x000fea0003800000 */
.L_x_131:
        /* <DEDUP_REMOVED lines=10> */
.L_x_134:
[----:B------:R-:W-:Y:S05]  /*4580*/  BSYNC B1 ;  /* 0x0000000000017941 */ /* 0x000fea0003800000 */
.L_x_133:
        /* <DEDUP_REMOVED lines=9> */
.L_x_136:
[----:B------:R-:W-:Y:S05]  /*4620*/  BSYNC B1 ;  /* 0x0000000000017941 */ /* 0x000fea0003800000 */
.L_x_135:
        /* <DEDUP_REMOVED lines=9> */
.L_x_138:
[----:B------:R-:W-:Y:S05]  /*46c0*/  BSYNC B1 ;  /* 0x0000000000017941 */ /* 0x000fea0003800000 */
.L_x_137:
        /* <DEDUP_REMOVED lines=10> */
.L_x_140:
[----:B------:R-:W-:Y:S05]  /*4770*/  BSYNC B1 ;  /* 0x0000000000017941 */ /* 0x000fea0003800000 */
.L_x_139:
        /* <DEDUP_REMOVED lines=10> */
.L_x_142:
[----:B------:R-:W-:Y:S05]  /*4820*/  BSYNC B1 ;  /* 0x0000000000017941 */ /* 0x000fea0003800000 */
.L_x_141:
        /* <DEDUP_REMOVED lines=9> */
.L_x_144:
[----:B------:R-:W-:Y:S05]  /*48c0*/  BSYNC B1 ;  /* 0x0000000000017941 */ /* 0x000fea0003800000 */
.L_x_143:
        /* <DEDUP_REMOVED lines=9> */
.L_x_146:
[----:B------:R-:W-:Y:S05]  /*4960*/  BSYNC B1 ;  /* 0x0000000000017941 */ /* 0x000fea0003800000 */
.L_x_145:
        /* <DEDUP_REMOVED lines=10> */
.L_x_148:
[----:B------:R-:W-:Y:S05]  /*4a10*/  BSYNC B1 ;  /* 0x0000000000017941 */ /* 0x000fea0003800000 */
.L_x_147:
        /* <DEDUP_REMOVED lines=10> */
.L_x_150:
[----:B------:R-:W-:Y:S05]  /*4ac0*/  BSYNC B1 ;  /* 0x0000000000017941 */ /* 0x000fea0003800000 */
.L_x_149:
        /* <DEDUP_REMOVED lines=9> */
.L_x_152:
[----:B------:R-:W-:Y:S05]  /*4b60*/  BSYNC B1 ;  /* 0x0000000000017941 */ /* 0x000fea0003800000 */
.L_x_151:
        /* <DEDUP_REMOVED lines=9> */
.L_x_154:
[----:B------:R-:W-:Y:S05]  /*4c00*/  BSYNC B1 ;  /* 0x0000000000017941 */ /* 0x000fea0003800000 */
.L_x_153:
        /* <DEDUP_REMOVED lines=10> */
.L_x_156:
[----:B------:R-:W-:Y:S05]  /*4cb0*/  BSYNC B1 ;  /* 0x0000000000017941 */ /* 0x000fea0003800000 */
.L_x_155:
        /* <DEDUP_REMOVED lines=10> */
.L_x_158:
[----:B------:R-:W-:Y:S05]  /*4d60*/  BSYNC B1 ;  /* 0x0000000000017941 */ /* 0x000fea0003800000 */
.L_x_157:
        /* <DEDUP_REMOVED lines=9> */
.L_x_160:
[----:B------:R-:W-:Y:S05]  /*4e00*/  BSYNC B1 ;  /* 0x0000000000017941 */ /* 0x000fea0003800000 */
.L_x_159:
        /* <DEDUP_REMOVED lines=9> */
.L_x_162:
[----:B------:R-:W-:Y:S05]  /*4ea0*/  BSYNC B1 ;  /* 0x0000000000017941 */ /* 0x000fea0003800000 */
.L_x_161:
        /* <DEDUP_REMOVED lines=10> */
.L_x_164:
[----:B------:R-:W-:Y:S05]  /*4f50*/  BSYNC B1 ;  /* 0x0000000000017941 */ /* 0x000fea0003800000 */
.L_x_163:
        /* <DEDUP_REMOVED lines=10> */
.L_x_166:
[----:B------:R-:W-:Y:S05]  /*5000*/  BSYNC B1 ;  /* 0x0000000000017941 */ /* 0x000fea0003800000 */
.L_x_165:
        /* <DEDUP_REMOVED lines=9> */
.L_x_168:
[----:B------:R-:W-:Y:S05]  /*50a0*/  BSYNC B1 ;  /* 0x0000000000017941 */ /* 0x000fea0003800000 */
.L_x_167:
        /* <DEDUP_REMOVED lines=9> */
.L_x_170:
[----:B------:R-:W-:Y:S05]  /*5140*/  BSYNC B1 ;  /* 0x0000000000017941 */ /* 0x000fea0003800000 */
.L_x_169:
        /* <DEDUP_REMOVED lines=10> */
.L_x_172:
[----:B------:R-:W-:Y:S05]  /*51f0*/  BSYNC B1 ;  /* 0x0000000000017941 */ /* 0x000fea0003800000 */
.L_x_171:
        /* <DEDUP_REMOVED lines=10> */
.L_x_174:
[----:B------:R-:W-:Y:S05]  /*52a0*/  BSYNC B1 ;  /* 0x0000000000017941 */ /* 0x000fea0003800000 */
.L_x_173:
        /* <DEDUP_REMOVED lines=9> */
.L_x_176:
[----:B------:R-:W-:Y:S05]  /*5340*/  BSYNC B1 ;  /* 0x0000000000017941 */ /* 0x000fea0003800000 */
.L_x_175:
        /* <DEDUP_REMOVED lines=9> */
.L_x_178:
[----:B------:R-:W-:Y:S05]  /*53e0*/  BSYNC B1 ;  /* 0x0000000000017941 */ /* 0x000fea0003800000 */
.L_x_177:
        /* <DEDUP_REMOVED lines=10> */
.L_x_180:
[----:B------:R-:W-:Y:S05]  /*5490*/  BSYNC B1 ;  /* 0x0000000000017941 */ /* 0x000fea0003800000 */
.L_x_179:
        /* <DEDUP_REMOVED lines=10> */
.L_x_182:
[----:B------:R-:W-:Y:S05]  /*5540*/  BSYNC B1 ;  /* 0x0000000000017941 */ /* 0x000fea0003800000 */
.L_x_181:
        /* <DEDUP_REMOVED lines=9> */
.L_x_184:
[----:B------:R-:W-:Y:S05]  /*55e0*/  BSYNC B1 ;  /* 0x0000000000017941 */ /* 0x000fea0003800000 */
.L_x_183:
        /* <DEDUP_REMOVED lines=9> */
.L_x_186:
[----:B------:R-:W-:Y:S05]  /*5680*/  BSYNC B1 ;  /* 0x0000000000017941 */ /* 0x000fea0003800000 */
.L_x_185:
        /* <DEDUP_REMOVED lines=10> */
.L_x_188:
[----:B------:R-:W-:Y:S05]  /*5730*/  BSYNC B1 ;  /* 0x0000000000017941 */ /* 0x000fea0003800000 */
.L_x_187:
        /* <DEDUP_REMOVED lines=10> */
.L_x_190:
[----:B------:R-:W-:Y:S05]  /*57e0*/  BSYNC B1 ;  /* 0x0000000000017941 */ /* 0x000fea0003800000 */
.L_x_189:
        /* <DEDUP_REMOVED lines=9> */
.L_x_192:
[----:B------:R-:W-:Y:S05]  /*5880*/  BSYNC B1 ;  /* 0x0000000000017941 */ /* 0x000fea0003800000 */
.L_x_191:
        /* <DEDUP_REMOVED lines=9> */
.L_x_194:
[----:B------:R-:W-:Y:S05]  /*5920*/  BSYNC B1 ;  /* 0x0000000000017941 */ /* 0x000fea0003800000 */
.L_x_193:
        /* <DEDUP_REMOVED lines=10> */
.L_x_196:
[----:B------:R-:W-:Y:S05]  /*59d0*/  BSYNC B1 ;  /* 0x0000000000017941 */ /* 0x000fea0003800000 */
.L_x_195:
        /* <DEDUP_REMOVED lines=10> */
.L_x_198:
[----:B------:R-:W-:Y:S05]  /*5a80*/  BSYNC B1 ;  /* 0x0000000000017941 */ /* 0x000fea0003800000 */
.L_x_197:
        /* <DEDUP_REMOVED lines=9> */
.L_x_200:
[----:B------:R-:W-:Y:S05]  /*5b20*/  BSYNC B1 ;  /* 0x0000000000017941 */ /* 0x000fea0003800000 */
.L_x_199:
        /* <DEDUP_REMOVED lines=9> */
.L_x_202:
[----:B------:R-:W-:Y:S05]  /*5bc0*/  BSYNC B1 ;  /* 0x0000000000017941 */ /* 0x000fea0003800000 */
.L_x_201:
        /* <DEDUP_REMOVED lines=10> */
.L_x_204:
[----:B------:R-:W-:Y:S05]  /*5c70*/  BSYNC B1 ;  /* 0x0000000000017941 */ /* 0x000fea0003800000 */
.L_x_203:
        /* <DEDUP_REMOVED lines=10> */
.L_x_206:
[----:B------:R-:W-:Y:S05]  /*5d20*/  BSYNC B1 ;  /* 0x0000000000017941 */ /* 0x000fea0003800000 */
.L_x_205:
        /* <DEDUP_REMOVED lines=9> */
.L_x_208:
[----:B------:R-:W-:Y:S05]  /*5dc0*/  BSYNC B1 ;  /* 0x0000000000017941 */ /* 0x000fea0003800000 */
.L_x_207:
        /* <DEDUP_REMOVED lines=9> */
.L_x_210:
[----:B------:R-:W-:Y:S05]  /*5e60*/  BSYNC B1 ;  /* 0x0000000000017941 */ /* 0x000fea0003800000 */
.L_x_209:
        /* <DEDUP_REMOVED lines=10> */
.L_x_212:
[----:B------:R-:W-:Y:S05]  /*5f10*/  BSYNC B1 ;  /* 0x0000000000017941 */ /* 0x000fea0003800000 */
.L_x_211:
        /* <DEDUP_REMOVED lines=10> */
.L_x_214:
[----:B------:R-:W-:Y:S05]  /*5fc0*/  BSYNC B1 ;  /* 0x0000000000017941 */ /* 0x000fea0003800000 */
.L_x_213:
        /* <DEDUP_REMOVED lines=9> */
.L_x_216:
[----:B------:R-:W-:Y:S05]  /*6060*/  BSYNC B1 ;  /* 0x0000000000017941 */ /* 0x000fea0003800000 */
.L_x_215:
        /* <DEDUP_REMOVED lines=9> */
.L_x_218:
[----:B------:R-:W-:Y:S05]  /*6100*/  BSYNC B1 ;  /* 0x0000000000017941 */ /* 0x000fea0003800000 */
.L_x_217:
        /* <DEDUP_REMOVED lines=10> */
.L_x_220:
[----:B------:R-:W-:Y:S05]  /*61b0*/  BSYNC B1 ;  /* 0x0000000000017941 */ /* 0x000fea0003800000 */
.L_x_219:
        /* <DEDUP_REMOVED lines=10> */
.L_x_222:
[----:B------:R-:W-:Y:S05]  /*6260*/  BSYNC B1 ;  /* 0x0000000000017941 */ /* 0x000fea0003800000 */
.L_x_221:
        /* <DEDUP_REMOVED lines=9> */
.L_x_224:
[----:B------:R-:W-:Y:S05]  /*6300*/  BSYNC B1 ;  /* 0x0000000000017941 */ /* 0x000fea0003800000 */
.L_x_223:
        /* <DEDUP_REMOVED lines=9> */
.L_x_226:
[----:B------:R-:W-:Y:S05]  /*63a0*/  BSYNC B1 ;  /* 0x0000000000017941 */ /* 0x000fea0003800000 */
.L_x_225:
        /* <DEDUP_REMOVED lines=10> */
.L_x_228:
[----:B------:R-:W-:Y:S05]  /*6450*/  BSYNC B1 ;  /* 0x0000000000017941 */ /* 0x000fea0003800000 */
.L_x_227:
        /* <DEDUP_REMOVED lines=10> */
.L_x_230:
[----:B------:R-:W-:Y:S05]  /*6500*/  BSYNC B1 ;  /* 0x0000000000017941 */ /* 0x000fea0003800000 */
.L_x_229:
        /* <DEDUP_REMOVED lines=9> */
.L_x_232:
[----:B------:R-:W-:Y:S05]  /*65a0*/  BSYNC B1 ;  /* 0x0000000000017941 */ /* 0x000fea0003800000 */
.L_x_231:
        /* <DEDUP_REMOVED lines=9> */
.L_x_234:
[----:B------:R-:W-:Y:S05]  /*6640*/  BSYNC B1 ;  /* 0x0000000000017941 */ /* 0x000fea0003800000 */
.L_x_233:
        /* <DEDUP_REMOVED lines=10> */
.L_x_236:
[----:B------:R-:W-:Y:S05]  /*66f0*/  BSYNC B1 ;  /* 0x0000000000017941 */ /* 0x000fea0003800000 */
.L_x_235:
        /* <DEDUP_REMOVED lines=10> */
.L_x_238:
[----:B------:R-:W-:Y:S05]  /*67a0*/  BSYNC B1 ;  /* 0x0000000000017941 */ /* 0x000fea0003800000 */
.L_x_237:
        /* <DEDUP_REMOVED lines=9> */
.L_x_240:
[----:B------:R-:W-:Y:S05]  /*6840*/  BSYNC B1 ;  /* 0x0000000000017941 */ /* 0x000fea0003800000 */
.L_x_239:
        /* <DEDUP_REMOVED lines=9> */
.L_x_242:
[----:B------:R-:W-:Y:S05]  /*68e0*/  BSYNC B1 ;  /* 0x0000000000017941 */ /* 0x000fea0003800000 */
.L_x_241:
        /* <DEDUP_REMOVED lines=10> */
.L_x_244:
[----:B------:R-:W-:Y:S05]  /*6990*/  BSYNC B1 ;  /* 0x0000000000017941 */ /* 0x000fea0003800000 */
.L_x_243:
        /* <DEDUP_REMOVED lines=10> */
.L_x_246:
[----:B------:R-:W-:Y:S05]  /*6a40*/  BSYNC B1 ;  /* 0x0000000000017941 */ /* 0x000fea0003800000 */
.L_x_245:
        /* <DEDUP_REMOVED lines=9> */
.L_x_248:
[----:B------:R-:W-:Y:S05]  /*6ae0*/  BSYNC B1 ;  /* 0x0000000000017941 */ /* 0x000fea0003800000 */
.L_x_247:
        /* <DEDUP_REMOVED lines=9> */
.L_x_250:
[----:B------:R-:W-:Y:S05]  /*6b80*/  BSYNC B1 ;  /* 0x0000000000017941 */ /* 0x000fea0003800000 */
.L_x_249:
        /* <DEDUP_REMOVED lines=10> */
.L_x_252:
[----:B------:R-:W-:Y:S05]  /*6c30*/  BSYNC B1 ;  /* 0x0000000000017941 */ /* 0x000fea0003800000 */
.L_x_251:
        /* <DEDUP_REMOVED lines=10> */
.L_x_254:
[----:B------:R-:W-:Y:S05]  /*6ce0*/  BSYNC B1 ;  /* 0x0000000000017941 */ /* 0x000fea0003800000 */
.L_x_253:
        /* <DEDUP_REMOVED lines=9> */
.L_x_256:
[----:B------:R-:W-:Y:S05]  /*6d80*/  BSYNC B1 ;  /* 0x0000000000017941 */ /* 0x000fea0003800000 */
.L_x_255:
        /* <DEDUP_REMOVED lines=9> */
.L_x_258:
[----:B------:R-:W-:Y:S05]  /*6e20*/  BSYNC B1 ;  /* 0x0000000000017941 */ /* 0x000fea0003800000 */
.L_x_257:
        /* <DEDUP_REMOVED lines=10> */
.L_x_260:
[----:B------:R-:W-:Y:S05]  /*6ed0*/  BSYNC B1 ;  /* 0x0000000000017941 */ /* 0x000fea0003800000 */
.L_x_259:
        /* <DEDUP_REMOVED lines=10> */
.L_x_262:
[----:B------:R-:W-:Y:S05]  /*6f80*/  BSYNC B1 ;  /* 0x0000000000017941 */ /* 0x000fea0003800000 */
.L_x_261:
        /* <DEDUP_REMOVED lines=9> */
.L_x_264:
[----:B------:R-:W-:Y:S05]  /*7020*/  BSYNC B1 ;  /* 0x0000000000017941 */ /* 0x000fea0003800000 */
.L_x_263:
        /* <DEDUP_REMOVED lines=9> */
.L_x_266:
[----:B------:R-:W-:Y:S05]  /*70c0*/  BSYNC B1 ;  /* 0x0000000000017941 */ /* 0x000fea0003800000 */
.L_x_265:
        /* <DEDUP_REMOVED lines=10> */
.L_x_268:
[----:B------:R-:W-:Y:S05]  /*7170*/  BSYNC B1 ;  /* 0x0000000000017941 */ /* 0x000fea0003800000 */
.L_x_267:
        /* <DEDUP_REMOVED lines=10> */
.L_x_270:
[----:B------:R-:W-:Y:S05]  /*7220*/  BSYNC B1 ;  /* 0x0000000000017941 */ /* 0x000fea0003800000 */
.L_x_269:
        /* <DEDUP_REMOVED lines=9> */
.L_x_272:
[----:B------:R-:W-:Y:S05]  /*72c0*/  BSYNC B1 ;  /* 0x0000000000017941 */ /* 0x000fea0003800000 */
.L_x_271:
        /* <DEDUP_REMOVED lines=9> */
.L_x_274:
[----:B------:R-:W-:Y:S05]  /*7360*/  BSYNC B1 ;  /* 0x0000000000017941 */ /* 0x000fea0003800000 */
.L_x_273:
        /* <DEDUP_REMOVED lines=10> */
.L_x_276:
[----:B------:R-:W-:Y:S05]  /*7410*/  BSYNC B1 ;  /* 0x0000000000017941 */ /* 0x000fea0003800000 */
.L_x_275:
        /* <DEDUP_REMOVED lines=10> */
.L_x_278:
[----:B------:R-:W-:Y:S05]  /*74c0*/  BSYNC B1 ;  /* 0x0000000000017941 */ /* 0x000fea0003800000 */
.L_x_277:
        /* <DEDUP_REMOVED lines=9> */
.L_x_280:
[----:B------:R-:W-:Y:S05]  /*7560*/  BSYNC B1 ;  /* 0x0000000000017941 */ /* 0x000fea0003800000 */
.L_x_279:
        /* <DEDUP_REMOVED lines=9> */
.L_x_282:
[----:B------:R-:W-:Y:S05]  /*7600*/  BSYNC B1 ;  /* 0x0000000000017941 */ /* 0x000fea0003800000 */
.L_x_281:
        /* <DEDUP_REMOVED lines=10> */
.L_x_284:
[----:B------:R-:W-:Y:S05]  /*76b0*/  BSYNC B1 ;  /* 0x0000000000017941 */ /* 0x000fea0003800000 */
.L_x_283:
        /* <DEDUP_REMOVED lines=10> */
.L_x_286:
[----:B------:R-:W-:Y:S05]  /*7760*/  BSYNC B1 ;  /* 0x0000000000017941 */ /* 0x000fea0003800000 */
.L_x_285:
        /* <DEDUP_REMOVED lines=9> */
.L_x_288:
[----:B------:R-:W-:Y:S05]  /*7800*/  BSYNC B1 ;  /* 0x0000000000017941 */ /* 0x000fea0003800000 */
.L_x_287:
[----:B0----5:R-:W-:Y:S01]  /*7810*/  HADD2.F32 R0, -RZ, R19.H0_H0 ;  /* 0x20000013ff007230 */ /* 0x021fe20000004100 */
[----:B------:R-:W-:Y:S01]  /*7820*/  ISETP.GT.AND P0, PT, R3, 0x8, P0 ;  /* 0x000000080300780c */ /* 0x000fe20000704270 */
[----:B------:R-:W-:Y:S01]  /*7830*/  @P1 IMAD.MOV.U32 R4, RZ, RZ, R10 ;  /* 0x000000ffff041224 */ /* 0x000fe200078e000a */
[----:B------:R-:W-:Y:S02]  /*7840*/  BSSY B1, `(.L_x_289) ;  /* 0x0000009000017945 */ /* 0x000fe40003800000 */
[----:B------:R-:W-:-:S04]  /*7850*/  FMUL R5, R0, R155 ;  /* 0x0000009b00057220 */ /* 0x000fc80000400000 */
[----:B------:R-:W-:-:S05]  /*7860*/  FFMA R5, R150, R154, R5 ;  /* 0x0000009a96057223 */ /* 0x000fca0000000005 */
[----:B------:R-:W-:-:S04]  /*7870*/  F2FP.F16.F32.PACK_AB R5, RZ, R5 ;  /* 0x00000005ff05723e */ /* 0x000fc800000000ff */
[----:B------:R-:W-:Y:S01]  /*7880*/  PRMT R2, R5, 0x7610, R2 ;  /* 0x0000761005027816 */ /* 0x000fe20000000002 */
[----:B------:R-:W-:-:S05]  /*7890*/  @P1 IMAD.MOV.U32 R5, RZ, RZ, R11 ;  /* 0x000000ffff051224 */ /* 0x000fca00078e000b */
[----:B------:R0:W-:Y:S01]  /*78a0*/  @P1 STG.E.U16 desc[UR36][R4.64+0x1f0], R2 ;  /* 0x0001f00204001986 */ /* 0x0001e2000c101524 */
[----:B------:R-:W-:Y:S05]  /*78b0*/  @!P0 BRA `(.L_x_290) ;  /* 0x0000000000048947 */ /* 0x000fea0003800000 */
[----:B------:R0:W5:Y:S02]  /*78c0*/  LDG.E.LTC128B.U16 R19, desc[UR36][R8.64+0x1f2] ;  /* 0x0001f22408137981 */ /* 0x000164000c1e1520 */
.L_x_290:
[----:B------:R-:W-:Y:S05]  /*78d0*/  BSYNC B1 ;  /* 0x0000000000017941 */ /* 0x000fea0003800000 */
.L_x_289:
[----:B------:R-:W-:Y:S05]  /*78e0*/  @!P0 BRA `(.L_x_291) ;  /* 0x0000002400488947 */ /* 0x000fea0003800000 */
[----:B-----5:R-:W-:-:S05]  /*78f0*/  HADD2.F32 R0, -RZ, R19.H0_H0 ;  /* 0x20000013ff007230 */ /* 0x020fca0000004100 */
[----:B------:R-:W-:-:S04]  /*7900*/  FMUL R0, R0, R155 ;  /* 0x0000009b00007220 */ /* 0x000fc80000400000 */
[----:B------:R-:W-:-:S05]  /*7910*/  FFMA R0, R151, R154, R0 ;  /* 0x0000009a97007223 */ /* 0x000fca0000000000 */
[----:B------:R-:W-:-:S05]  /*7920*/  F2FP.F16.F32.PACK_AB R0, RZ, R0 ;  /* 0x00000000ff00723e */ /* 0x000fca00000000ff */
[----:B------:R0:W-:Y:S01]  /*7930*/  STG.E.U16 desc[UR36][R10.64+0x1f2], R0 ;  /* 0x0001f2000a007986 */ /* 0x0001e2000c101524 */
[----:B------:R-:W-:Y:S05]  /*7940*/  BRA `(.L_x_291) ;  /* 0x0000002400307947 */ /* 0x000fea0003800000 */
.L_x_38:
[----:B------:R-:W-:Y:S01]  /*7950*/  ISETP.GT.AND P0, PT, R0, 0x1, PT ;  /* 0x000000010000780c */ /* 0x000fe20003f04270 */
[----:B------:R-:W-:Y:S01]  /*7960*/  ULDC.64 UR4, c[0x0][0x5c0] ;  /* 0x0001700000047ab9 */ /* 0x000fe20000000a00 */
[-C--:B------:R-:W-:Y:S01]  /*7970*/  FMUL R24, R24, R154.reuse ;  /* 0x0000009a18187220 */ /* 0x080fe20000400000 */
[-C--:B------:R-:W-:Y:S01]  /*7980*/  FMUL R25, R25, R154.reuse ;  /* 0x0000009a19197220 */ /* 0x080fe20000400000 */
[----:B------:R-:W-:Y:S01]  /*7990*/  ISETP.GT.AND P3, PT, R3, RZ, P0 ;  /* 0x000000ff0300720c */ /* 0x000fe20000764270 */
[-C--:B------:R-:W-:Y:S01]  /*79a0*/  FMUL R26, R26, R154.reuse ;  /* 0x0000009a1a1a7220 */ /* 0x080fe20000400000 */
[----:B------:R-:W-:Y:S01]  /*79b0*/  LEA R4, P4, R6, UR4, 0x1 ;  /* 0x0000000406047c11 */ /* 0x000fe2000f8808ff */
[----:B------:R-:W-:Y:S01]  /*79c0*/  FMUL R27, R27, R154 ;  /* 0x0000009a1b1b7220 */ /* 0x000fe20000400000 */
[----:B------:R-:W-:Y:S01]  /*79d0*/  F2FP.F16.F32.PACK_AB R24, RZ, R24 ;  /* 0x00000018ff18723e */ /* 0x000fe200000000ff */
[-C--:B------:R-:W-:Y:S01]  /*79e0*/  FMUL R28, R28, R154.reuse ;  /* 0x0000009a1c1c7220 */ /* 0x080fe20000400000 */
[----:B------:R-:W-:Y:S01]  /*79f0*/  LEA.HI.X R5, R6, UR5, R179, 0x1, P4 ;  /* 0x0000000506057c11 */ /* 0x000fe2000a0f0cb3 */
[-C--:B------:R-:W-:Y:S01]  /*7a00*/  FMUL R29, R29, R154.reuse ;  /* 0x0000009a1d1d7220 */ /* 0x080fe20000400000 */
[----:B------:R-:W-:Y:S01]  /*7a10*/  F2FP.F16.F32.PACK_AB R25, RZ, R25 ;  /* 0x00000019ff19723e */ /* 0x000fe200000000ff */
[-C--:B------:R-:W-:Y:S01]  /*7a20*/  FMUL R30, R30, R154.reuse ;  /* 0x0000009a1e1e7220 */ /* 0x080fe20000400000 */
[----:B------:R-:W-:Y:S01]  /*7a30*/  SHF.L.U64.HI R11, R10, 0x4, R11 ;  /* 0x000000040a0b7819 */ /* 0x000fe2000001020b */
[----:B------:R-:W-:Y:S01]  /*7a40*/  @P1 STG.E.U16 desc[UR36][R4.64], R24 ;  /* 0x0000001804001986 */ /* 0x000fe2000c101524 */
[----:B------:R-:W-:Y:S01]  /*7a50*/  ISETP.GT.AND P1, PT, R0, 0x8, PT ;  /* 0x000000080000780c */ /* 0x000fe20003f24270 */
[----:B------:R-:W-:Y:S01]  /*7a60*/  FMUL R31, R31, R154 ;  /* 0x0000009a1f1f7220 */ /* 0x000fe20000400000 */
[C---:B------:R-:W-:Y:S01]  /*7a70*/  ISETP.GT.AND P4, PT, R3.reuse, 0x8, P0 ;  /* 0x000000080300780c */ /* 0x040fe20000784270 */
[----:B------:R-:W-:Y:S01]  /*7a80*/  @P3 STG.E.U16 desc[UR36][R4.64+0x2], R25 ;  /* 0x0000021904003986 */ /* 0x000fe2000c101524 */
[----:B------:R-:W-:Y:S01]  /*7a90*/  LEA R6, P3, R10, R4, 0x4 ;  /* 0x000000040a067211 */ /* 0x000fe200078620ff */
[-C--:B------:R-:W-:Y:S01]  /*7aa0*/  FMUL R32, R32, R154.reuse ;  /* 0x0000009a20207220 */ /* 0x080fe20000400000 */
[----:B------:R-:W-:Y:S01]  /*7ab0*/  ISETP.GT.AND P2, PT, R3, 0x8, P2 ;  /* 0x000000080300780c */ /* 0x000fe20001744270 */
[-C--:B------:R-:W-:Y:S01]  /*7ac0*/  FMUL R33, R33, R154.reuse ;  /* 0x0000009a21217220 */ /* 0x080fe20000400000 */
[----:B------:R-:W-:Y:S01]  /*7ad0*/  ISETP.GT.AND P0, PT, R0, 0x9, PT ;  /* 0x000000090000780c */ /* 0x000fe20003f04270 */
[----:B------:R-:W-:Y:S01]  /*7ae0*/  IMAD.X R7, R11, 0x1, R5, P3 ;  /* 0x000000010b077824 */ /* 0x000fe200018e0605 */
[C---:B------:R-:W-:Y:S01]  /*7af0*/  ISETP.GT.AND P5, PT, R3.reuse, RZ, P1 ;  /* 0x000000ff0300720c */ /* 0x040fe20000fa4270 */
[-C--:B------:R-:W-:Y:S01]  /*7b00*/  FMUL R34, R34, R154.reuse ;  /* 0x0000009a22227220 */ /* 0x080fe20000400000 */
[----:B------:R-:W-:Y:S01]  /*7b10*/  ISETP.GT.AND P3, PT, R3, RZ, P0 ;  /* 0x000000ff0300720c */ /* 0x000fe20000764270 */
[----:B------:R-:W-:Y:S01]  /*7b20*/  FMUL R35, R35, R154 ;  /* 0x0000009a23237220 */ /* 0x000fe20000400000 */
[----:B------:R-:W-:Y:S01]  /*7b30*/  F2FP.F16.F32.PACK_AB R26, RZ, R26 ;  /* 0x0000001aff1a723e */ /* 0x000fe200000000ff */
[-C--:B------:R-:W-:Y:S01]  /*7b40*/  FMUL R36, R36, R154.reuse ;  /* 0x0000009a24247220 */ /* 0x080fe20000400000 */
[----:B------:R-:W-:Y:S01]  /*7b50*/  F2FP.F16.F32.PACK_AB R27, RZ, R27 ;  /* 0x0000001bff1b723e */ /* 0x000fe200000000ff */
[----:B------:R-:W-:Y:S01]  /*7b60*/  FMUL R37, R37, R154 ;  /* 0x0000009a25257220 */ /* 0x000fe20000400000 */
[----:B------:R-:W-:Y:S01]  /*7b70*/  F2FP.F16.F32.PACK_AB R28, RZ, R28 ;  /* 0x0000001cff1c723e */ /* 0x000fe200000000ff */
[----:B------:R-:W-:Y:S01]  /*7b80*/  @P2 STG.E.U16 desc[UR36][R6.64], R26 ;  /* 0x0000001a06002986 */ /* 0x000fe2000c101524 */
[----:B------:R-:W-:Y:S01]  /*7b90*/  F2FP.F16.F32.PACK_AB R29, RZ, R29 ;  /* 0x0000001dff1d723e */ /* 0x000fe200000000ff */
[-C--:B------:R-:W-:Y:S01]  /*7ba0*/  FMUL R38, R38, R154.reuse ;  /* 0x0000009a26267220 */ /* 0x080fe20000400000 */
[----:B------:R-:W-:Y:S01]  /*7bb0*/  ISETP.GT.AND P2, PT, R3, 0x8, P1 ;  /* 0x000000080300780c */ /* 0x000fe20000f44270 */
[----:B------:R-:W-:Y:S01]  /*7bc0*/  @P4 STG.E.U16 desc[UR36][R6.64+0x2], R27 ;  /* 0x0000021b06004986 */ /* 0x000fe2000c101524 */
[----:B------:R-:W-:Y:S01]  /*7bd0*/  ISETP.GT.AND P1, PT, R0, 0x10, PT ;  /* 0x000000100000780c */ /* 0x000fe20003f24270 */
[----:B------:R-:W-:Y:S01]  /*7be0*/  FMUL R39, R39, R154 ;  /* 0x0000009a27277220 */ /* 0x000fe20000400000 */
[----:B------:R-:W-:Y:S01]  /*7bf0*/  F2FP.F16.F32.PACK_AB R30, RZ, R30 ;  /* 0x0000001eff1e723e */ /* 0x000fe200000000ff */
[----:B------:R-:W-:Y:S01]  /*7c00*/  @P5 STG.E.U16 desc[UR36][R4.64+0x10], R28 ;  /* 0x0000101c04005986 */ /* 0x000fe2000c101524 */
[C---:B------:R-:W-:Y:S01]  /*7c10*/  ISETP.GT.AND P4, PT, R3.reuse, RZ, P1 ;  /* 0x000000ff0300720c */ /* 0x040fe20000f84270 */
[-C--:B------:R-:W-:Y:S01]  /*7c20*/  FMUL R40, R40, R154.reuse ;  /* 0x0000009a28287220 */ /* 0x080fe20000400000 */
[----:B------:R-:W-:Y:S01]  /*7c30*/  F2FP.F16.F32.PACK_AB R31, RZ, R31 ;  /* 0x0000001fff1f723e */ /* 0x000fe200000000ff */
[----:B------:R-:W-:Y:S01]  /*7c40*/  @P3 STG.E.U16 desc[UR36][R4.64+0x12], R29 ;  /* 0x0000121d04003986 */ /* 0x000fe2000c101524 */
[----:B------:R-:W-:Y:S01]  /*7c50*/  ISETP.GT.AND P3, PT, R3, 0x8, P0 ;  /* 0x000000080300780c */ /* 0x000fe20000764270 */
[----:B------:R-:W-:Y:S01]  /*7c60*/  FMUL R41, R41, R154 ;  /* 0x0000009a29297220 */ /* 0x000fe20000400000 */
[----:B------:R-:W-:Y:S01]  /*7c70*/  ISETP.GT.AND P0, PT, R0, 0x11, PT ;  /* 0x000000110000780c */ /* 0x000fe20003f04270 */
[----:B------:R-:W-:Y:S01]  /*7c80*/  @P2 STG.E.U16 desc[UR36][R6.64+0x10], R30 ;  /* 0x0000101e06002986 */ /* 0x000fe2000c101524 */
[----:B------:R-:W-:Y:S01]  /*7c90*/  F2FP.F16.F32.PACK_AB R32, RZ, R32 ;  /* 0x00000020ff20723e */ /* 0x000fe200000000ff */
[-C--:B------:R-:W-:Y:S01]  /*7ca0*/  FMUL R42, R42, R154.reuse ;  /* 0x0000009a2a2a7220 */ /* 0x080fe20000400000 */
[----:B------:R-:W-:Y:S01]  /*7cb0*/  ISETP.GT.AND P5, PT, R3, RZ, P0 ;  /* 0x000000ff0300720c */ /* 0x000fe200007a4270 */
[-C--:B------:R-:W-:Y:S01]  /*7cc0*/  FMUL R43, R43, R154.reuse ;  /* 0x0000009a2b2b7220 */ /* 0x080fe20000400000 */
[----:B------:R-:W-:Y:S01]  /*7cd0*/  ISETP.GT.AND P2, PT, R3, 0x8, P1 ;  /* 0x000000080300780c */ /* 0x000fe20000f44270 */
[-C--:B------:R-:W-:Y:S01]  /*7ce0*/  FMUL R44, R44, R154.reuse ;  /* 0x0000009a2c2c7220 */ /* 0x080fe20000400000 */
[----:B------:R-:W-:Y:S01]  /*7cf0*/  ISETP.GT.AND P1, PT, R0, 0x18, PT ;  /* 0x000000180000780c */ /* 0x000fe20003f24270 */
[-C--:B------:R-:W-:Y:S01]  /*7d00*/  FMUL R45, R45, R154.reuse ;  /* 0x0000009a2d2d7220 */ /* 0x080fe20000400000 */
[----:B------:R-:W-:Y:S01]  /*7d10*/  F2FP.F16.F32.PACK_AB R33, RZ, R33 ;  /* 0x00000021ff21723e */ /* 0x000fe200000000ff */
[----:B------:R-:W-:Y:S01]  /*7d20*/  @P3 STG.E.U16 desc[UR36][R6.64+0x12], R31 ;  /* 0x0000121f06003986 */ /* 0x000fe2000c101524 */
[C---:B------:R-:W-:Y:S01]  /*7d30*/  ISETP.GT.AND P3, PT, R3.reuse, 0x8, P0 ;  /* 0x000000080300780c */ /* 0x040fe20000764270 */
[-C--:B------:R-:W-:Y:S01]  /*7d40*/  FMUL R46, R46, R154.reuse ;  /* 0x0000009a2e2e7220 */ /* 0x080fe20000400000 */
[----:B------:R-:W-:Y:S01]  /*7d50*/  ISETP.GT.AND P0, PT, R0, 0x19, PT ;  /* 0x000000190000780c */ /* 0x000fe20003f04270 */
[----:B------:R-:W-:Y:S01]  /*7d60*/  @P4 STG.E.U16 desc[UR36][R4.64+0x20], R32 ;  /* 0x0000202004004986 */ /* 0x000fe2000c101524 */
[----:B------:R-:W-:Y:S01]  /*7d70*/  ISETP.GT.AND P4, PT, R3, RZ, P1 ;  /* 0x000000ff0300720c */ /* 0x000fe20000f84270 */
[----:B------:R-:W-:Y:S01]  /*7d80*/  FMUL R47, R47, R154 ;  /* 0x0000009a2f2f7220 */ /* 0x000fe20000400000 */
[----:B------:R-:W-:Y:S01]  /*7d90*/  F2FP.F16.F32.PACK_AB R34, RZ, R34 ;  /* 0x00000022ff22723e */ /* 0x000fe200000000ff */
[----:B------:R-:W-:Y:S01]  /*7da0*/  @P5 STG.E.U16 desc[UR36][R4.64+0x22], R33 ;  /* 0x0000222104005986 */ /* 0x000fe2000c101524 */
[----:B------:R-:W-:Y:S01]  /*7db0*/  ISETP.GT.AND P5, PT, R3, RZ, P0 ;  /* 0x000000ff0300720c */ /* 0x000fe200007a4270 */
[----:B------:R-:W-:Y:S01]  /*7dc0*/  FMUL R48, R48, R154 ;  /* 0x0000009a30307220 */ /* 0x000fe20000400000 */
[----:B------:R-:W-:Y:S01]  /*7dd0*/  F2FP.F16.F32.PACK_AB R35, RZ, R35 ;  /* 0x00000023ff23723e */ /* 0x000fe200000000ff */
[----:B------:R-:W-:Y:S01]  /*7de0*/  @P2 STG.E.U16 desc[UR36][R6.64+0x20], R34 ;  /* 0x0000202206002986 */ /* 0x000fe2000c101524 */
[----:B------:R-:W-:Y:S01]  /*7df0*/  F2FP.F16.F32.PACK_AB R36, RZ, R36 ;  /* 0x00000024ff24723e */ /* 0x000fe200000000ff */
[-C--:B------:R-:W-:Y:S01]  /*7e00*/  FMUL R49, R49, R154.reuse ;  /* 0x0000009a31317220 */ /* 0x080fe20000400000 */
[C---:B------:R-:W-:Y:S01]  /*7e10*/  ISETP.GT.AND P2, PT, R3.reuse, 0x8, P1 ;  /* 0x000000080300780c */ /* 0x040fe20000f44270 */
[----:B------:R-:W-:Y:S01]  /*7e20*/  @P3 STG.E.U16 desc[UR36][R6.64+0x22], R35 ;  /* 0x0000222306003986 */ /* 0x000fe2000c101524 */
[----:B------:R-:W-:Y:S01]  /*7e30*/  ISETP.GT.AND P1, PT, R0, 0x20, PT ;  /* 0x000000200000780c */ /* 0x000fe20003f24270 */
[-C--:B------:R-:W-:Y:S01]  /*7e40*/  FMUL R50, R50, R154.reuse ;  /* 0x0000009a32327220 */ /* 0x080fe20000400000 */
[----:B------:R-:W-:Y:S01]  /*7e50*/  F2FP.F16.F32.PACK_AB R37, RZ, R37 ;  /* 0x00000025ff25723e */ /* 0x000fe200000000ff */
[----:B------:R-:W-:Y:S01]  /*7e60*/  @P4 STG.E.U16 desc[UR36][R4.64+0x30], R36 ;  /* 0x0000302404004986 */ /* 0x000fe2000c101524 */
[----:B------:R-:W-:Y:S01]  /*7e70*/  ISETP.GT.AND P3, PT, R3, 0x8, P0 ;  /* 0x000000080300780c */ /* 0x000fe20000764270 */
[-C--:B------:R-:W-:Y:S01]  /*7e80*/  FMUL R51, R51, R154.reuse ;  /* 0x0000009a33337220 */ /* 0x080fe20000400000 */
[----:B------:R-:W-:Y:S01]  /*7e90*/  ISETP.GT.AND P0, PT, R0, 0x21, PT ;  /* 0x000000210000780c */ /* 0x000fe20003f04270 */
[----:B------:R-:W-:Y:S01]  /*7ea0*/  @P5 STG.E.U16 desc[UR36][R4.64+0x32], R37 ;  /* 0x0000322504005986 */ /* 0x000fe2000c101524 */
[----:B------:R-:W-:Y:S01]  /*7eb0*/  ISETP.GT.AND P4, PT, R3, RZ, P1 ;  /* 0x000000ff0300720c */ /* 0x000fe20000f84270 */
[----:B------:R-:W-:Y:S01]  /*7ec0*/  FMUL R52, R52, R154 ;  /* 0x0000009a34347220 */ /* 0x000fe20000400000 */
[----:B------:R-:W-:Y:S01]  /*7ed0*/  F2FP.F16.F32.PACK_AB R38, RZ, R38 ;  /* 0x00000026ff26723e */ /* 0x000fe200000000ff */
[-C--:B------:R-:W-:Y:S01]  /*7ee0*/  FMUL R53, R53, R154.reuse ;  /* 0x0000009a35357220 */ /* 0x080fe20000400000 */
        /* <DEDUP_REMOVED lines=325> */
[----:B------:R-:W-:Y:S01]  /*9340*/  FMUL R151, R151, R154 ;  /* 0x0000009a97977220 */ /* 0x000fe20000400000 */
[----:B------:R-:W-:Y:S01]  /*9350*/  ISETP.GT.AND P2, PT, R3, 0x8, P1 ;  /* 0x000000080300780c */ /* 0x000fe20000f44270 */
[----:B------:R-:W-:Y:S01]  /*9360*/  @P3 STG.E.U16 desc[UR36][R6.64+0x132], R103 ;  /* 0x0001326706003986 */ /* 0x000fe2000c101524 */
[----:B------:R-:W-:-:S02]  /*9370*/  ISETP.GT.AND P1, PT, R0, 0xa8, PT ;  /* 0x000000a80000780c */ /* 0x000fc40003f24270 */
[----:B------:R-:W-:Y:S01]  /*9380*/  F2FP.F16.F32.PACK_AB R105, RZ, R105 ;  /* 0x00000069ff69723e */ /* 0x000fe200000000ff */
[----:B------:R-:W-:Y:S01]  /*9390*/  @P4 STG.E.U16 desc[UR36][R4.64+0x140], R104 ;  /* 0x0001406804004986 */ /* 0x000fe2000c101524 */
[C---:B------:R-:W-:Y:S02]  /*93a0*/  ISETP.GT.AND P3, PT, R3.reuse, 0x8, P0 ;  /* 0x000000080300780c */ /* 0x040fe40000764270 */
[----:B------:R-:W-:Y:S01]  /*93b0*/  ISETP.GT.AND P0, PT, R0, 0xa9, PT ;  /* 0x000000a90000780c */ /* 0x000fe20003f04270 */
[----:B------:R-:W-:Y:S01]  /*93c0*/  @P5 STG.E.U16 desc[UR36][R4.64+0x142], R105 ;  /* 0x0001426904005986 */ /* 0x000fe2000c101524 */
[C---:B------:R-:W-:Y:S02]  /*93d0*/  ISETP.GT.AND P4, PT, R3.reuse, RZ, P1 ;  /* 0x000000ff0300720c */ /* 0x040fe40000f84270 */
[----:B------:R-:W-:Y:S02]  /*93e0*/  F2FP.F16.F32.PACK_AB R106, RZ, R106 ;  /* 0x0000006aff6a723e */ /* 0x000fe400000000ff */
[----:B------:R-:W-:-:S02]  /*93f0*/  ISETP.GT.AND P5, PT, R3, RZ, P0 ;  /* 0x000000ff0300720c */ /* 0x000fc400007a4270 */
[----:B------:R-:W-:Y:S01]  /*9400*/  F2FP.F16.F32.PACK_AB R107, RZ, R107 ;  /* 0x0000006bff6b723e */ /* 0x000fe200000000ff */
[----:B------:R-:W-:Y:S01]  /*9410*/  @P2 STG.E.U16 desc[UR36][R6.64+0x140], R106 ;  /* 0x0001406a06002986 */ /* 0x000fe2000c101524 */
[----:B------:R-:W-:Y:S02]  /*9420*/  F2FP.F16.F32.PACK_AB R108, RZ, R108 ;  /* 0x0000006cff6c723e */ /* 0x000fe400000000ff */
[C---:B------:R-:W-:Y:S01]  /*9430*/  ISETP.GT.AND P2, PT, R3.reuse, 0x8, P1 ;  /* 0x000000080300780c */ /* 0x040fe20000f44270 */
[----:B------:R-:W-:Y:S01]  /*9440*/  @P3 STG.E.U16 desc[UR36][R6.64+0x142], R107 ;  /* 0x0001426b06003986 */ /* 0x000fe2000c101524 */
[----:B------:R-:W-:Y:S02]  /*9450*/  ISETP.GT.AND P1, PT, R0, 0xb0, PT ;  /* 0x000000b00000780c */ /* 0x000fe40003f24270 */
[----:B------:R-:W-:Y:S01]  /*9460*/  F2FP.F16.F32.PACK_AB R109, RZ, R109 ;  /* 0x0000006dff6d723e */ /* 0x000fe200000000ff */
[----:B------:R-:W-:Y:S01]  /*9470*/  @P4 STG.E.U16 desc[UR36][R4.64+0x150], R108 ;  /* 0x0001506c04004986 */ /* 0x000fe2000c101524 */
[----:B------:R-:W-:-:S02]  /*9480*/  ISETP.GT.AND P3, PT, R3, 0x8, P0 ;  /* 0x000000080300780c */ /* 0x000fc40000764270 */
[----:B------:R-:W-:Y:S01]  /*9490*/  ISETP.GT.AND P0, PT, R0, 0xb1, PT ;  /* 0x000000b10000780c */ /* 0x000fe20003f04270 */
[----:B------:R-:W-:Y:S01]  /*94a0*/  @P5 STG.E.U16 desc[UR36][R4.64+0x152], R109 ;  /* 0x0001526d04005986 */ /* 0x000fe2000c101524 */
[C---:B------:R-:W-:Y:S02]  /*94b0*/  ISETP.GT.AND P4, PT, R3.reuse, RZ, P1 ;  /* 0x000000ff0300720c */ /* 0x040fe40000f84270 */
[----:B------:R-:W-:Y:S02]  /*94c0*/  F2FP.F16.F32.PACK_AB R110, RZ, R110 ;  /* 0x0000006eff6e723e */ /* 0x000fe400000000ff */
[----:B------:R-:W-:Y:S02]  /*94d0*/  ISETP.GT.AND P5, PT, R3, RZ, P0 ;  /* 0x000000ff0300720c */ /* 0x000fe400007a4270 */
[----:B------:R-:W-:Y:S01]  /*94e0*/  F2FP.F16.F32.PACK_AB R111, RZ, R111 ;  /* 0x0000006fff6f723e */ /* 0x000fe200000000ff */
[----:B------:R-:W-:Y:S01]  /*94f0*/  @P2 STG.E.U16 desc[UR36][R6.64+0x150], R110 ;  /* 0x0001506e06002986 */ /* 0x000fe2000c101524 */
[----:B------:R-:W-:-:S02]  /*9500*/  F2FP.F16.F32.PACK_AB R112, RZ, R112 ;  /* 0x00000070ff70723e */ /* 0x000fc400000000ff */
[C---:B------:R-:W-:Y:S01]  /*9510*/  ISETP.GT.AND P2, PT, R3.reuse, 0x8, P1 ;  /* 0x000000080300780c */ /* 0x040fe20000f44270 */
[----:B------:R-:W-:Y:S01]  /*9520*/  @P3 STG.E.U16 desc[UR36][R6.64+0x152], R111 ;  /* 0x0001526f06003986 */ /* 0x000fe2000c101524 */
[C---:B------:R-:W-:Y:S02]  /*9530*/  ISETP.GT.AND P1, PT, R0.reuse, 0xb8, PT ;  /* 0x000000b80000780c */ /* 0x040fe40003f24270 */
[----:B------:R-:W-:Y:S01]  /*9540*/  F2FP.F16.F32.PACK_AB R113, RZ, R113 ;  /* 0x00000071ff71723e */ /* 0x000fe200000000ff */
[----:B------:R-:W-:Y:S01]  /*9550*/  @P4 STG.E.U16 desc[UR36][R4.64+0x160], R112 ;  /* 0x0001607004004986 */ /* 0x000fe2000c101524 */
[C---:B------:R-:W-:Y:S02]  /*9560*/  ISETP.GT.AND P3, PT, R3.reuse, 0x8, P0 ;  /* 0x000000080300780c */ /* 0x040fe40000764270 */
[----:B------:R-:W-:Y:S01]  /*9570*/  ISETP.GT.AND P0, PT, R0, 0xb9, PT ;  /* 0x000000b90000780c */ /* 0x000fe20003f04270 */
[----:B------:R-:W-:Y:S01]  /*9580*/  @P5 STG.E.U16 desc[UR36][R4.64+0x162], R113 ;  /* 0x0001627104005986 */ /* 0x000fe2000c101524 */
[----:B------:R-:W-:-:S02]  /*9590*/  ISETP.GT.AND P4, PT, R3, RZ, P1 ;  /* 0x000000ff0300720c */ /* 0x000fc40000f84270 */
[----:B------:R-:W-:Y:S02]  /*95a0*/  F2FP.F16.F32.PACK_AB R114, RZ, R114 ;  /* 0x00000072ff72723e */ /* 0x000fe400000000ff */
[C---:B------:R-:W-:Y:S02]  /*95b0*/  ISETP.GT.AND P5, PT, R3.reuse, RZ, P0 ;  /* 0x000000ff0300720c */ /* 0x040fe400007a4270 */
[----:B------:R-:W-:Y:S01]  /*95c0*/  F2FP.F16.F32.PACK_AB R115, RZ, R115 ;  /* 0x00000073ff73723e */ /* 0x000fe200000000ff */
[----:B------:R-:W-:Y:S01]  /*95d0*/  @P2 STG.E.U16 desc[UR36][R6.64+0x160], R114 ;  /* 0x0001607206002986 */ /* 0x000fe2000c101524 */
[----:B------:R-:W-:Y:S02]  /*95e0*/  F2FP.F16.F32.PACK_AB R116, RZ, R116 ;  /* 0x00000074ff74723e */ /* 0x000fe400000000ff */
        /* <DEDUP_REMOVED lines=65> */
[----:B------:R-:W-:Y:S02]  /*9a00*/  ISETP.GT.AND P5, PT, R3, RZ, P0 ;  /* 0x000000ff0300720c */ /* 0x000fe400007a4270 */
[----:B------:R-:W-:Y:S02]  /*9a10*/  F2FP.F16.F32.PACK_AB R134, RZ, R134 ;  /* 0x00000086ff86723e */ /* 0x000fe400000000ff */
[----:B------:R-:W-:Y:S02]  /*9a20*/  F2FP.F16.F32.PACK_AB R135, RZ, R135 ;  /* 0x00000087ff87723e */ /* 0x000fe400000000ff */
[----:B------:R-:W-:Y:S01]  /*9a30*/  F2FP.F16.F32.PACK_AB R136, RZ, R136 ;  /* 0x00000088ff88723e */ /* 0x000fe200000000ff */
[----:B------:R-:W-:Y:S01]  /*9a40*/  @P2 STG.E.U16 desc[UR36][R6.64+0x1b0], R134 ;  /* 0x0001b08606002986 */ /* 0x000fe2000c101524 */
[----:B------:R-:W-:-:S02]  /*9a50*/  F2FP.F16.F32.PACK_AB R137, RZ, R137 ;  /* 0x00000089ff89723e */ /* 0x000fc400000000ff */
[C---:B------:R-:W-:Y:S01]  /*9a60*/  ISETP.GT.AND P1, PT, R3.reuse, 0x8, P1 ;  /* 0x000000080300780c */ /* 0x040fe20000f24270 */
[----:B------:R-:W-:Y:S01]  /*9a70*/  @P3 STG.E.U16 desc[UR36][R6.64+0x1b2], R135 ;  /* 0x0001b28706003986 */ /* 0x000fe2000c101524 */
[C---:B------:R-:W-:Y:S02]  /*9a80*/  ISETP.GT.AND P2, PT, R3.reuse, 0x8, P0 ;  /* 0x000000080300780c */ /* 0x040fe40000744270 */
[C---:B------:R-:W-:Y:S01]  /*9a90*/  ISETP.GT.AND P0, PT, R0.reuse, 0xe9, PT ;  /* 0x000000e90000780c */ /* 0x040fe20003f04270 */
[----:B------:R-:W-:Y:S01]  /*9aa0*/  @P4 STG.E.U16 desc[UR36][R4.64+0x1c0], R136 ;  /* 0x0001c08804004986 */ /* 0x000fe2000c101524 */
[----:B------:R-:W-:Y:S02]  /*9ab0*/  ISETP.GT.AND P4, PT, R0, 0xe8, PT ;  /* 0x000000e80000780c */ /* 0x000fe40003f84270 */
[----:B------:R-:W-:Y:S01]  /*9ac0*/  F2FP.F16.F32.PACK_AB R138, RZ, R138 ;  /* 0x0000008aff8a723e */ /* 0x000fe200000000ff */
[----:B------:R-:W-:Y:S01]  /*9ad0*/  @P5 STG.E.U16 desc[UR36][R4.64+0x1c2], R137 ;  /* 0x0001c28904005986 */ /* 0x000fe2000c101524 */
[----:B------:R-:W-:-:S02]  /*9ae0*/  ISETP.GT.AND P5, PT, R3, RZ, P4 ;  /* 0x000000ff0300720c */ /* 0x000fc400027a4270 */
[----:B------:R-:W-:Y:S01]  /*9af0*/  F2FP.F16.F32.PACK_AB R139, RZ, R139 ;  /* 0x0000008bff8b723e */ /* 0x000fe200000000ff */
[----:B------:R-:W-:Y:S01]  /*9b00*/  @P1 STG.E.U16 desc[UR36][R6.64+0x1c0], R138 ;  /* 0x0001c08a06001986 */ /* 0x000fe2000c101524 */
[----:B------:R-:W-:Y:S02]  /*9b10*/  F2FP.F16.F32.PACK_AB R140, RZ, R140 ;  /* 0x0000008cff8c723e */ /* 0x000fe400000000ff */
[C---:B------:R-:W-:Y:S01]  /*9b20*/  ISETP.GT.AND P3, PT, R3.reuse, RZ, P0 ;  /* 0x000000ff0300720c */ /* 0x040fe20000764270 */
[----:B------:R-:W-:Y:S01]  /*9b30*/  @P2 STG.E.U16 desc[UR36][R6.64+0x1c2], R139 ;  /* 0x0001c28b06002986 */ /* 0x000fe2000c101524 */
[C---:B------:R-:W-:Y:S02]  /*9b40*/  ISETP.GT.AND P4, PT, R3.reuse, 0x8, P4 ;  /* 0x000000080300780c */ /* 0x040fe40002784270 */
[----:B------:R-:W-:Y:S02]  /*9b50*/  F2FP.F16.F32.PACK_AB R141, RZ, R141 ;  /* 0x0000008dff8d723e */ /* 0x000fe400000000ff */
[----:B------:R-:W-:Y:S01]  /*9b60*/  F2FP.F16.F32.PACK_AB R142, RZ, R142 ;  /* 0x0000008eff8e723e */ /* 0x000fe200000000ff */
[----:B------:R-:W-:Y:S01]  /*9b70*/  @P5 STG.E.U16 desc[UR36][R4.64+0x1d0], R140 ;  /* 0x0001d08c04005986 */ /* 0x000fe2000c101524 */
[----:B------:R-:W-:-:S02]  /*9b80*/  ISETP.GT.AND P5, PT, R3, 0x8, P0 ;  /* 0x000000080300780c */ /* 0x000fc400007a4270 */
[----:B------:R-:W-:Y:S02]  /*9b90*/  F2FP.F16.F32.PACK_AB R143, RZ, R143 ;  /* 0x0000008fff8f723e */ /* 0x000fe400000000ff */
[C---:B------:R-:W-:Y:S01]  /*9ba0*/  ISETP.GT.AND P0, PT, R0.reuse, 0xf1, PT ;  /* 0x000000f10000780c */ /* 0x040fe20003f04270 */
[----:B------:R-:W-:Y:S01]  /*9bb0*/  @P3 STG.E.U16 desc[UR36][R4.64+0x1d2], R141 ;  /* 0x0001d28d04003986 */ /* 0x000fe2000c101524 */
[----:B------:R-:W-:Y:S02]  /*9bc0*/  ISETP.GT.AND P3, PT, R0, 0xf0, PT ;  /* 0x000000f00000780c */ /* 0x000fe40003f64270 */
[----:B------:R-:W-:Y:S01]  /*9bd0*/  F2FP.F16.F32.PACK_AB R144, RZ, R144 ;  /* 0x00000090ff90723e */ /* 0x000fe200000000ff */
[----:B------:R-:W-:Y:S01]  /*9be0*/  @P4 STG.E.U16 desc[UR36][R6.64+0x1d0], R142 ;  /* 0x0001d08e06004986 */ /* 0x000fe2000c101524 */
[C---:B------:R-:W-:Y:S02]  /*9bf0*/  ISETP.GT.AND P4, PT, R3.reuse, RZ, P3 ;  /* 0x000000ff0300720c */ /* 0x040fe40001f84270 */
[C---:B------:R-:W-:Y:S01]  /*9c00*/  ISETP.GT.AND P3, PT, R3.reuse, 0x8, P3 ;  /* 0x000000080300780c */ /* 0x040fe20001f64270 */
[----:B------:R-:W-:Y:S01]  /*9c10*/  @P5 STG.E.U16 desc[UR36][R6.64+0x1d2], R143 ;  /* 0x0001d28f06005986 */ /* 0x000fe2000c101524 */
[----:B------:R-:W-:-:S02]  /*9c20*/  ISETP.GT.AND P5, PT, R3, RZ, P0 ;  /* 0x000000ff0300720c */ /* 0x000fc400007a4270 */
[----:B------:R-:W-:Y:S02]  /*9c30*/  F2FP.F16.F32.PACK_AB R145, RZ, R145 ;  /* 0x00000091ff91723e */ /* 0x000fe400000000ff */
[C---:B------:R-:W-:Y:S02]  /*9c40*/  ISETP.GT.AND P0, PT, R3.reuse, 0x8, P0 ;  /* 0x000000080300780c */ /* 0x040fe40000704270 */
[C---:B------:R-:W-:Y:S02]  /*9c50*/  ISETP.GT.AND P1, PT, R0.reuse, 0xf9, PT ;  /* 0x000000f90000780c */ /* 0x040fe40003f24270 */
[----:B------:R-:W-:Y:S01]  /*9c60*/  ISETP.GT.AND P2, PT, R0, 0xf8, PT ;  /* 0x000000f80000780c */ /* 0x000fe20003f44270 */
[----:B------:R-:W-:Y:S01]  /*9c70*/  @P4 STG.E.U16 desc[UR36][R4.64+0x1e0], R144 ;  /* 0x0001e09004004986 */ /* 0x000fe2000c101524 */
[C---:B------:R-:W-:Y:S01]  /*9c80*/  ISETP.GT.AND P4, PT, R3.reuse, RZ, P1 ;  /* 0x000000ff0300720c */ /* 0x040fe20000f84270 */
[----:B------:R-:W-:Y:S01]  /*9c90*/  @P3 IMAD.MOV.U32 R2, RZ, RZ, R6 ;  /* 0x000000ffff023224 */ /* 0x000fe200078e0006 */
[C---:B------:R-:W-:Y:S01]  /*9ca0*/  ISETP.GT.AND P1, PT, R3.reuse, 0x8, P1 ;  /* 0x000000080300780c */ /* 0x040fe20000f24270 */
[----:B------:R-:W-:Y:S01]  /*9cb0*/  @P5 STG.E.U16 desc[UR36][R4.64+0x1e2], R145 ;  /* 0x0001e29104005986 */ /* 0x000fe2000c101524 */
[----:B------:R-:W-:-:S02]  /*9cc0*/  ISETP.GT.AND P5, PT, R3, RZ, P2 ;  /* 0x000000ff0300720c */ /* 0x000fc400017a4270 */
[----:B------:R-:W-:Y:S01]  /*9cd0*/  ISETP.GT.AND P2, PT, R3, 0x8, P2 ;  /* 0x000000080300780c */ /* 0x000fe20001744270 */
[----:B------:R-:W-:Y:S01]  /*9ce0*/  @P3 IMAD.MOV.U32 R3, RZ, RZ, R7 ;  /* 0x000000ffff033224 */ /* 0x000fe200078e0007 */
[----:B------:R-:W-:Y:S02]  /*9cf0*/  F2FP.F16.F32.PACK_AB R146, RZ, R146 ;  /* 0x00000092ff92723e */ /* 0x000fe400000000ff */
[----:B------:R-:W-:Y:S02]  /*9d00*/  F2FP.F16.F32.PACK_AB R147, RZ, R147 ;  /* 0x00000093ff93723e */ /* 0x000fe400000000ff */
[----:B------:R-:W-:Y:S01]  /*9d10*/  F2FP.F16.F32.PACK_AB R148, RZ, R148 ;  /* 0x00000094ff94723e */ /* 0x000fe200000000ff */
[----:B------:R0:W-:Y:S01]  /*9d20*/  @P3 STG.E.U16 desc[UR36][R2.64+0x1e0], R146 ;  /* 0x0001e09202003986 */ /* 0x0001e2000c101524 */
[----:B------:R-:W-:Y:S02]  /*9d30*/  F2FP.F16.F32.PACK_AB R149, RZ, R149 ;  /* 0x00000095ff95723e */ /* 0x000fe400000000ff */
[----:B------:R-:W-:-:S02]  /*9d40*/  F2FP.F16.F32.PACK_AB R150, RZ, R150 ;  /* 0x00000096ff96723e */ /* 0x000fc400000000ff */
[----:B------:R-:W-:Y:S01]  /*9d50*/  F2FP.F16.F32.PACK_AB R151, RZ, R151 ;  /* 0x00000097ff97723e */ /* 0x000fe200000000ff */
[----:B0-----:R-:W-:Y:S02]  /*9d60*/  @P0 IMAD.MOV.U32 R2, RZ, RZ, R6 ;  /* 0x000000ffff020224 */ /* 0x001fe400078e0006 */
[----:B------:R-:W-:-:S05]  /*9d70*/  @P0 IMAD.MOV.U32 R3, RZ, RZ, R7 ;  /* 0x000000ffff030224 */ /* 0x000fca00078e0007 */
[----:B------:R0:W-:Y:S02]  /*9d80*/  @P0 STG.E.U16 desc[UR36][R2.64+0x1e2], R147 ;  /* 0x0001e29302000986 */ /* 0x0001e4000c101524 */
[----:B0-----:R-:W-:Y:S02]  /*9d90*/  @P5 IMAD.MOV.U32 R2, RZ, RZ, R4 ;  /* 0x000000ffff025224 */ /* 0x001fe400078e0004 */
[----:B------:R-:W-:-:S05]  /*9da0*/  @P5 IMAD.MOV.U32 R3, RZ, RZ, R5 ;  /* 0x000000ffff035224 */ /* 0x000fca00078e0005 */
[----:B------:R0:W-:Y:S04]  /*9db0*/  @P5 STG.E.U16 desc[UR36][R2.64+0x1f0], R148 ;  /* 0x0001f09402005986 */ /* 0x0001e8000c101524 */
[----:B------:R1:W-:Y:S01]  /*9dc0*/  @P4 STG.E.U16 desc[UR36][R4.64+0x1f2], R149 ;  /* 0x0001f29504004986 */ /* 0x0003e2000c101524 */
[----:B0-----:R-:W-:Y:S02]  /*9dd0*/  @P2 IMAD.MOV.U32 R2, RZ, RZ, R6 ;  /* 0x000000ffff022224 */ /* 0x001fe400078e0006 */
[----:B------:R-:W-:-:S05]  /*9de0*/  @P2 IMAD.MOV.U32 R3, RZ, RZ, R7 ;  /* 0x000000ffff032224 */ /* 0x000fca00078e0007 */
[----:B------:R1:W-:Y:S04]  /*9df0*/  @P2 STG.E.U16 desc[UR36][R2.64+0x1f0], R150 ;  /* 0x0001f09602002986 */ /* 0x0003e8000c101524 */
[----:B------:R1:W-:Y:S02]  /*9e00*/  @P1 STG.E.U16 desc[UR36][R6.64+0x1f2], R151 ;  /* 0x0001f29706001986 */ /* 0x0003e4000c101524 */
.L_x_291:
[----:B------:R-:W-:Y:S05]  /*9e10*/  BSYNC B0 ;  /* 0x0000000000007941 */ /* 0x000fea0003800000 */
.L_x_37:
[----:B01----:R-:W2:Y:S01]  /*9e20*/  LDL.64 R2, [R1] ;  /* 0x0000000001027983 */ /* 0x003ea20000100a00 */
[----:B------:R-:W-:Y:S01]  /*9e30*/  ULDC.64 UR4, c[0x0][0x650] ;  /* 0x0001940000047ab9 */ /* 0x000fe20000000a00 */
[----:B------:R0:W-:Y:S01]  /*9e40*/  SYNCS.ARRIVE.TRANS64.A1T0 RZ, [R162+UR45], RZ ;  /* 0x000000ffa2ff79a7 */ /* 0x0001e2000810002d */
[----:B------:R-:W-:Y:S01]  /*9e50*/  PRMT R0, RZ, 0x7610, R0 ;  /* 0x00007610ff007816 */ /* 0x000fe20000000000 */
[----:B-----5:R-:W-:Y:S02]  /*9e60*/  IMAD.MOV.U32 R19, RZ, RZ, -0x1 ;  /* 0xffffffffff137424 */ /* 0x020fe400078e00ff */
[----:B------:R-:W-:Y:S01]  /*9e70*/  IMAD.MOV.U32 R22, RZ, RZ, -0x1 ;  /* 0xffffffffff167424 */ /* 0x000fe200078e00ff */
[----:B--2---:R-:W-:-:S04]  /*9e80*/  LEA R18, P0, R2, R18, 0x1 ;  /* 0x0000001202127211 */ /* 0x004fc800078008ff */
[----:B------:R-:W-:Y:S01]  /*9e90*/  LEA.HI.X R17, R2, R17, R23, 0x1, P0 ;  /* 0x0000001102117211 */ /* 0x000fe200000f0c17 */
[----:B------:R-:W-:Y:S01]  /*9ea0*/  IMAD.MOV.U32 R2, RZ, RZ, -0x1 ;  /* 0xffffffffff027424 */ /* 0x000fe200078e00ff */
[----:B------:R-:W-:-:S04]  /*9eb0*/  ISETP.GE.U32.AND P0, PT, R18, UR4, PT ;  /* 0x0000000412007c0c */ /* 0x000fc8000bf06070 */
[----:B------:R-:W-:-:S13]  /*9ec0*/  ISETP.GE.U32.AND.EX P0, PT, R17, UR5, PT, P0 ;  /* 0x0000000511007c0c */ /* 0x000fda000bf06100 */
[----:B0-----:R-:W-:Y:S05]  /*9ed0*/  @P0 BRA `(.L_x_292) ;  /* 0x0000000400700947 */ /* 0x001fea0003800000 */
[----:B------:R-:W0:Y:S01]  /*9ee0*/  S2R R10, SR_CTAID.X ;  /* 0x00000000000a7919 */ /* 0x000e220000002500 */
[----:B------:R-:W1:Y:S01]  /*9ef0*/  LDC.64 R8, c[0x0][0x628] ;  /* 0x00018a00ff087b82 */ /* 0x000e620000000a00 */
[----:B------:R-:W-:Y:S01]  /*9f00*/  ULDC UR4, c[0x0][0x150] ;  /* 0x0000540000047ab9 */ /* 0x000fe20000000800 */
[----:B---34-:R-:W-:Y:S01]  /*9f10*/  IMAD.MOV.U32 R6, RZ, RZ, R18 ;  /* 0x000000ffff067224 */ /* 0x018fe200078e0012 */
[----:B------:R-:W2:Y:S01]  /*9f20*/  S2R R20, SR_CTAID.Y ;  /* 0x0000000000147919 */ /* 0x000ea20000002600 */
[----:B------:R-:W-:-:S04]  /*9f30*/  IMAD.MOV.U32 R7, RZ, RZ, R17 ;  /* 0x000000ffff077224 */ /* 0x000fc800078e0011 */
[----:B------:R-:W3:Y:S08]  /*9f40*/  LDC R15, c[0x0][0x144] ;  /* 0x00005100ff0f7b82 */ /* 0x000ef00000000800 */
[----:B------:R-:W4:Y:S08]  /*9f50*/  LDC R0, c[0x0][0x630] ;  /* 0x00018c00ff007b82 */ /* 0x000f300000000800 */
[----:B------:R-:W2:Y:S01]  /*9f60*/  LDC.64 R12, c[0x0][0x620] ;  /* 0x00018800ff0c7b82 */ /* 0x000ea20000000a00 */
[----:B-1----:R-:W-:-:S04]  /*9f70*/  ISETP.NE.U32.AND P0, PT, R8, RZ, PT ;  /* 0x000000ff0800720c */ /* 0x002fc80003f05070 */
[----:B------:R-:W-:Y:S02]  /*9f80*/  ISETP.NE.AND.EX P0, PT, R9, RZ, PT, P0 ;  /* 0x000000ff0900720c */ /* 0x000fe40003f05300 */
[----:B0-----:R-:W-:-:S05]  /*9f90*/  I2FP.F32.U32 R2, R10 ;  /* 0x0000000a00027245 */ /* 0x001fca0000201000 */
[----:B------:R-:W-:-:S04]  /*9fa0*/  FMUL R2, R2, UR4 ;  /* 0x0000000402027c20 */ /* 0x000fc80008400000 */
[----:B------:R0:W1:Y:S02]  /*9fb0*/  F2I.U32.TRUNC.NTZ R14, R2 ;  /* 0x00000002000e7305 */ /* 0x000064000020f000 */
[----:B---34-:R-:W-:Y:S05]  /*9fc0*/  @!P0 BRA `(.L_x_293) ;  /* 0x0000000000288947 */ /* 0x018fea0003800000 */
[----:B------:R-:W3:Y:S02]  /*9fd0*/  LDC R3, c[0x0][0x634] ;  /* 0x00018d00ff037b82 */ /* 0x000ee40000000800 */
[----:B---3--:R-:W-:-:S05]  /*9fe0*/  IADD3 R7, P0, R18, R3, RZ ;  /* 0x0000000312077210 */ /* 0x008fca0007f1e0ff */
[----:B------:R-:W-:-:S04]  /*9ff0*/  IMAD.X R11, RZ, RZ, R17, P0 ;  /* 0x000000ffff0b7224 */ /* 0x000fc800000e0611 */
[----:B0-----:R-:W-:-:S04]  /*a000*/  IMAD.WIDE.U32 R2, R11, R8, RZ ;  /* 0x000000080b027225 */ /* 0x001fc800078e00ff */
[----:B------:R-:W-:-:S04]  /*a010*/  IMAD.WIDE.U32 R4, P0, R7, R9, R2 ;  /* 0x0000000907047225 */ /* 0x000fc80007800002 */
[----:B------:R-:W-:-:S04]  /*a020*/  IMAD.WIDE.U32 R2, R7, R8, RZ ;  /* 0x0000000807027225 */ /* 0x000fc800078e00ff */
[----:B------:R-:W-:Y:S01]  /*a030*/  IMAD.X R7, RZ, RZ, RZ, P0 ;  /* 0x000000ffff077224 */ /* 0x000fe200000e06ff */
[----:B------:R-:W-:Y:S01]  /*a040*/  IADD3 RZ, P0, R3, R4, RZ ;  /* 0x0000000403ff7210 */ /* 0x000fe20007f1e0ff */
[----:B------:R-:W-:-:S04]  /*a050*/  IMAD.MOV.U32 R6, RZ, RZ, R5 ;  /* 0x000000ffff067224 */ /* 0x000fc800078e0005 */
[----:B------:R-:W-:-:S08]  /*a060*/  IMAD.WIDE.U32.X R6, R11, R9, R6, P0 ;  /* 0x000000090b067225 */ /* 0x000fd000000e0406 */
.L_x_293:
[----:B------:R-:W3:Y:S01]  /*a070*/  LDC.64 R26, c[0x0][0x640] ;  /* 0x00019000ff1a7b82 */ /* 0x000ee20000000a00 */
[-C--:B------:R-:W-:Y:S01]  /*a080*/  SHF.R.U64 R11, R6, R0.reuse, R7 ;  /* 0x00000000060b7219 */ /* 0x080fe20000001207 */
[----:B------:R-:W-:Y:S01]  /*a090*/  IMAD.MOV.U32 R19, RZ, RZ, R17 ;  /* 0x000000ffff137224 */ /* 0x000fe200078e0011 */
[----:B------:R-:W-:Y:S01]  /*a0a0*/  SHF.R.U32.HI R0, RZ, R0, R7 ;  /* 0x00000000ff007219 */ /* 0x000fe20000011607 */
[----:B-1----:R-:W-:Y:S01]  /*a0b0*/  IMAD.MOV R14, RZ, RZ, -R14 ;  /* 0x000000ffff0e7224 */ /* 0x002fe200078e0a0e */
[----:B------:R-:W-:Y:S01]  /*a0c0*/  IADD3 R5, P0, RZ, -R11, RZ ;  /* 0x8000000bff057210 */ /* 0x000fe20007f1e0ff */
[----:B------:R-:W-:Y:S01]  /*a0d0*/  ULDC UR4, c[0x0][0x154] ;  /* 0x0000550000047ab9 */ /* 0x000fe20000000800 */
[----:B------:R-:W-:Y:S01]  /*a0e0*/  IMAD.MOV.U32 R7, RZ, RZ, 0x1 ;  /* 0x00000001ff077424 */ /* 0x000fe200078e00ff */
[----:B------:R-:W1:Y:S01]  /*a0f0*/  LDC R4, c[0x0][0x618] ;  /* 0x00018600ff047b82 */ /* 0x000e620000000800 */
[----:B------:R-:W-:Y:S02]  /*a100*/  IMAD R22, R15, R14, R10 ;  /* 0x0000000e0f167224 */ /* 0x000fe400078e020a */
[----:B------:R-:W-:-:S04]  /*a110*/  IMAD.X R3, RZ, RZ, ~R0, P0 ;  /* 0x000000ffff037224 */ /* 0x000fc800000e0e00 */
[-C--:B--2---:R-:W-:Y:S01]  /*a120*/  IMAD R0, R3, R12.reuse, RZ ;  /* 0x0000000c03007224 */ /* 0x084fe200078e02ff */
[----:B------:R-:W2:Y:S01]  /*a130*/  LDC R6, c[0x0][0x608] ;  /* 0x00018200ff067b82 */ /* 0x000ea20000000800 */
[----:B0-----:R-:W-:-:S04]  /*a140*/  IMAD.WIDE.U32 R2, R5, R12, R18 ;  /* 0x0000000c05027225 */ /* 0x001fc800078e0012 */
[----:B------:R-:W-:Y:S01]  /*a150*/  IMAD R5, R5, R13, R0 ;  /* 0x0000000d05057224 */ /* 0x000fe200078e0200 */
[----:B------:R-:W-:Y:S02]  /*a160*/  I2FP.F32.U32 R0, R20 ;  /* 0x0000001400007245 */ /* 0x000fe40000201000 */
[----:B------:R-:W0:Y:S01]  /*a170*/  LDC R24, c[0x0][0x658] ;  /* 0x00019600ff187b82 */ /* 0x000e220000000800 */
[----:B------:R-:W-:Y:S01]  /*a180*/  IMAD.IADD R3, R3, 0x1, R5 ;  /* 0x0000000103037824 */ /* 0x000fe200078e0205 */
[----:B---3--:R-:W-:Y:S01]  /*a190*/  ISETP.NE.U32.AND P0, PT, R26, RZ, PT ;  /* 0x000000ff1a00720c */ /* 0x008fe20003f05070 */
[----:B------:R-:W-:Y:S01]  /*a1a0*/  FMUL R0, R0, UR4 ;  /* 0x0000000400007c20 */ /* 0x000fe20008400000 */
[----:B------:R-:W-:Y:S02]  /*a1b0*/  IMAD.MOV.U32 R5, RZ, RZ, -0x1 ;  /* 0xffffffffff057424 */ /* 0x000fe400078e00ff */
[----:B------:R-:W-:Y:S01]  /*a1c0*/  ISETP.NE.AND.EX P0, PT, R27, RZ, PT, P0 ;  /* 0x000000ff1b00720c */ /* 0x000fe20003f05300 */
[----:B------:R3:W4:Y:S01]  /*a1d0*/  F2I.U32.TRUNC.NTZ R12, R0 ;  /* 0x00000000000c7305 */ /* 0x000722000020f000 */
[----:B------:R-:W3:Y:S01]  /*a1e0*/  LDC R15, c[0x0][0x148] ;  /* 0x00005200ff0f7b82 */ /* 0x000ee20000000800 */
[----:B-1----:R-:W-:-:S02]  /*a1f0*/  SHF.R.U64 R10, R2, R4, R3 ;  /* 0x00000004020a7219 */ /* 0x002fc40000001203 */
[----:B------:R-:W-:-:S05]  /*a200*/  SHF.R.U32.HI R3, RZ, R4, R3 ;  /* 0x00000004ff037219 */ /* 0x000fca0000011603 */
[----:B------:R-:W1:Y:S01]  /*a210*/  LDC R14, c[0x0][0x600] ;  /* 0x00018000ff0e7b82 */ /* 0x000e620000000800 */
[-CC-:B--2---:R-:W-:Y:S02]  /*a220*/  SHF.R.U64 R8, R10, R6.reuse, R3.reuse ;  /* 0x000000060a087219 */ /* 0x184fe40000001203 */
[----:B------:R-:W-:-:S05]  /*a230*/  SHF.R.U32.HI R3, RZ, R6, R3 ;  /* 0x00000006ff037219 */ /* 0x000fca0000011603 */
[----:B------:R-:W2:Y:S01]  /*a240*/  LDC R21, c[0x0][0x648] ;  /* 0x00019200ff157b82 */ /* 0x000ea20000000800 */
[-CC-:B0-----:R-:W-:Y:S02]  /*a250*/  SHF.R.U64 R13, R8, R24.reuse, R3.reuse ;  /* 0x00000018080d7219 */ /* 0x181fe40000001203 */
[-C--:B------:R-:W-:Y:S02]  /*a260*/  SHF.L.U32 R5, R5, R24.reuse, RZ ;  /* 0x0000001805057219 */ /* 0x080fe400000006ff */
[-C--:B------:R-:W-:Y:S01]  /*a270*/  SHF.R.U32.HI R3, RZ, R24.reuse, R3 ;  /* 0x00000018ff037219 */ /* 0x080fe20000011603 */
[----:B------:R-:W-:Y:S01]  /*a280*/  IMAD.MOV.U32 R2, RZ, RZ, R13 ;  /* 0x000000ffff027224 */ /* 0x000fe200078e000d */
[----:B------:R-:W-:Y:S01]  /*a290*/  SHF.L.U32 R24, R7, R24, RZ ;  /* 0x0000001807187219 */ /* 0x000fe200000006ff */
[----:B------:R-:W0:Y:S01]  /*a2a0*/  LDC R25, c[0x0][0x638] ;  /* 0x00018e00ff197b82 */ /* 0x000e220000000800 */
[----:B------:R-:W-:-:S07]  /*a2b0*/  LOP3.LUT R19, RZ, R5, RZ, 0x33, !PT ;  /* 0x00000005ff137212 */ /* 0x000fce00078e33ff */
[----:B------:R-:W0:Y:S01]  /*a2c0*/  LDC R28, c[0x0][0x610] ;  /* 0x00018400ff1c7b82 */ /* 0x000e220000000800 */
[----:B----4-:R-:W-:Y:S05]  /*a2d0*/  @!P0 BRA `(.L_x_294) ;  /* 0x0000000000288947 */ /* 0x010fea0003800000 */
[----:B---3--:R-:W3:Y:S02]  /*a2e0*/  LDC R0, c[0x0][0x64c] ;  /* 0x00019300ff007b82 */ /* 0x008ee40000000800 */
[----:B---3--:R-:W-:-:S05]  /*a2f0*/  IADD3 R7, P0, R13, R0, RZ ;  /* 0x000000000d077210 */ /* 0x008fca0007f1e0ff */
        /* <DEDUP_REMOVED lines=8> */
.L_x_294:
[----:B------:R-:W4:Y:S01]  /*a380*/  LDC R4, c[0x0][0x65c] ;  /* 0x00019700ff047b82 */ /* 0x000f220000000800 */
[----:B--23--:R-:W-:Y:S01]  /*a390*/  SHF.R.U64 R0, R2, R21, R3 ;  /* 0x0000001502007219 */ /* 0x00cfe20000001203 */
[----:B-1----:R-:W-:Y:S01]  /*a3a0*/  VIADD R3, R14, 0xffffffff ;  /* 0xffffffff0e037836 */ /* 0x002fe20000000000 */
[----:B------:R-:W-:Y:S01]  /*a3b0*/  LOP3.LUT R19, R8, R19, RZ, 0xc0, !PT ;  /* 0x0000001308137212 */ /* 0x000fe200078ec0ff */
[----:B------:R-:W-:Y:S02]  /*a3c0*/  IMAD.MOV R12, RZ, RZ, -R12 ;  /* 0x000000ffff0c7224 */ /* 0x000fe400078e0a0c */
[----:B------:R-:W-:Y:S01]  /*a3d0*/  IMAD.MOV R2, RZ, RZ, -R0 ;  /* 0x000000ffff027224 */ /* 0x000fe200078e0a00 */
[----:B------:R-:W-:Y:S01]  /*a3e0*/  LOP3.LUT R3, R10, R3, RZ, 0xc0, !PT ;  /* 0x000000030a037212 */ /* 0x000fe200078ec0ff */
[----:B------:R-:W-:Y:S02]  /*a3f0*/  IMAD R19, R24, R0, R19 ;  /* 0x0000000018137224 */ /* 0x000fe400078e0213 */
[----:B0-----:R-:W-:-:S04]  /*a400*/  IMAD R0, R2, R25, R13 ;  /* 0x0000001902007224 */ /* 0x001fc800078e020d */
[----:B------:R-:W-:Y:S01]  /*a410*/  IMAD R2, R0, R14, R3 ;  /* 0x0000000e00027224 */ /* 0x000fe200078e0203 */
[----:B----4-:R-:W-:Y:S01]  /*a420*/  ISETP.NE.AND P0, PT, R4, 0x1, PT ;  /* 0x000000010400780c */ /* 0x010fe20003f05270 */
[----:B------:R-:W-:-:S05]  /*a430*/  IMAD.MOV.U32 R4, RZ, RZ, 0x1 ;  /* 0x00000001ff047424 */ /* 0x000fca00078e00ff */
[----:B------:R-:W-:-:S07]  /*a440*/  PRMT R0, R4, 0x7610, R0 ;  /* 0x0000761004007816 */ /* 0x000fce0000000000 */
[----:B------:R-:W-:-:S04]  /*a450*/  @P0 IMAD R22, R15, R12, R20 ;  /* 0x0000000c0f160224 */ /* 0x000fc800078e0214 */
[----:B------:R-:W-:-:S05]  /*a460*/  IMAD R19, R19, R28, R22 ;  /* 0x0000001c13137224 */ /* 0x000fca00078e0216 */
[----:B------:R-:W-:Y:S02]  /*a470*/  SEL R22, R2, R19, !P0 ;  /* 0x0000001302167207 */ /* 0x000fe40004000000 */
[----:B------:R-:W-:Y:S01]  /*a480*/  SEL R19, R19, R2, !P0 ;  /* 0x0000000213137207 */ /* 0x000fe20004000000 */
[----:B------:R-:W-:-:S07]  /*a490*/  IMAD.MOV.U32 R2, RZ, RZ, R11 ;  /* 0x000000ffff027224 */ /* 0x000fce00078e000b */
.L_x_292:
[----:B------:R-:W-:Y:S02]  /*a4a0*/  LOP3.LUT P0, RZ, R0, 0xff, RZ, 0xc0, !PT ;  /* 0x000000ff00ff7812 */ /* 0x000fe4000780c0ff */
[----:B------:R-:W-:-:S11]  /*a4b0*/  LOP3.LUT R175, R175, 0x1, RZ, 0x3c, !PT ;  /* 0x00000001afaf7812 */ /* 0x000fd600078e3cff */
[----:B------:R-:W-:Y:S05]  /*a4c0*/  @P0 BRA `(.L_x_295) ;  /* 0xffffff7000b40947 */ /* 0x000fea000383ffff */
[----:B------:R-:W-:Y:S05]  /*a4d0*/  EXIT ;  /* 0x000000000000794d */ /* 0x000fea0003800000 */
.L_x_18:
[----:B------:R-:W-:-:S08]  /*a4e0*/  ISETP.NE.AND P0, PT, R5, RZ, PT ;  /* 0x000000ff0500720c */ /* 0x000fd00003f05270 */
[----:B0-----:R-:W0:-:S00]  /*a4f0*/  USETMAXREG.DEALLOC.CTAPOOL 0x28 ;  /* 0x00000028000079c8 */ /* 0x001e0000080e0500 */
[----:B------:R-:W-:Y:S05]  /*a500*/  @P0 EXIT ;  /* 0x000000000000094d */ /* 0x000fea0003800000 */
[----:B0-----:R-:W-:Y:S01]  /*a510*/  LOP3.LUT P0, RZ, R8, 0xff, RZ, 0xc0, !PT ;  /* 0x000000ff08ff7812 */ /* 0x001fe2000780c0ff */
[----:B------:R-:W-:Y:S02]  /*a520*/  IMAD.MOV.U32 R0, RZ, RZ, 0x1 ;  /* 0x00000001ff007424 */ /* 0x000fe400078e00ff */
[----:B------:R-:W-:-:S10]  /*a530*/  IMAD.MOV.U32 R8, RZ, RZ, RZ ;  /* 0x000000ffff087224 */ /* 0x000fd400078e00ff */
[----:B------:R-:W-:Y:S05]  /*a540*/  @!P0 BRA `(.L_x_296) ;  /* 0x0000000c003c8947 */ /* 0x000fea0003800000 */
[----:B------:R-:W0:Y:S01]  /*a550*/  S2R R7, SR_CgaCtaId ;  /* 0x0000000000077919 */ /* 0x000e220000008800 */
[----:B------:R-:W-:Y:S01]  /*a560*/  LOP3.LUT P0, RZ, R4, 0x1f, RZ, 0xc0, !PT ;  /* 0x0000001f04ff7812 */ /* 0x000fe2000780c0ff */
[----:B------:R-:W-:Y:S01]  /*a570*/  ULDC UR5, c[0x0][0x658] ;  /* 0x0001960000057ab9 */ /* 0x000fe20000000800 */
[----:B------:R-:W-:Y:S01]  /*a580*/  UMOV UR6, 0xffffffff ;  /* 0xffffffff00067882 */ /* 0x000fe20000000000 */
[----:B------:R-:W-:Y:S01]  /*a590*/  BSSY B0, `(.L_x_296) ;  /* 0x00000ca000007945 */ /* 0x000fe20003800000 */
[----:B------:R-:W-:Y:S01]  /*a5a0*/  USHF.L.U32 UR6, UR6, UR5, URZ ;  /* 0x0000000506067299 */ /* 0x000fe2000800063f */
[C---:B------:R-:W-:Y:S01]  /*a5b0*/  ISETP.NE.AND P2, PT, R3.reuse, RZ, PT ;  /* 0x000000ff0300720c */ /* 0x040fe20003f45270 */
[----:B------:R-:W-:Y:S01]  /*a5c0*/  IMAD.MOV.U32 R9, RZ, RZ, 0x1 ;  /* 0x00000001ff097424 */ /* 0x000fe200078e00ff */
[----:B------:R-:W-:Y:S01]  /*a5d0*/  ISETP.NE.OR P0, PT, R3, RZ, !P0 ;  /* 0x000000ff0300720c */ /* 0x000fe20004705670 */
[----:B------:R-:W-:Y:S01]  /*a5e0*/  IMAD.MOV.U32 R0, RZ, RZ, 0x1 ;  /* 0x00000001ff007424 */ /* 0x000fe200078e00ff */
[----:B------:R-:W-:Y:S01]  /*a5f0*/  LOP3.LUT R6, R16, 0x2, RZ, 0xfc, !PT ;  /* 0x0000000210067812 */ /* 0x000fe200078efcff */
[----:B------:R-:W-:Y:S01]  /*a600*/  IMAD.MOV.U32 R8, RZ, RZ, RZ ;  /* 0x000000ffff087224 */ /* 0x000fe200078e00ff */
[----:B------:R-:W-:Y:S01]  /*a610*/  ULDC UR4, c[0x0][0x600] ;  /* 0x0001800000047ab9 */ /* 0x000fe20000000800 */
[----:B------:R-:W-:Y:S01]  /*a620*/  UMOV UR7, 0x1 ;  /* 0x0000000100077882 */ /* 0x000fe20000000000 */
[----:B------:R-:W-:-:S02]  /*a630*/  UIADD3 UR19, UR40, 0x1, URZ ;  /* 0x0000000128137890 */ /* 0x000fc4000fffe03f */
[----:B------:R-:W-:Y:S02]  /*a640*/  UIADD3 UR15, UR4, -0x1, URZ ;  /* 0xffffffff040f7890 */ /* 0x000fe4000fffe03f */
[----:B------:R-:W-:Y:S02]  /*a650*/  USHF.L.U32 UR17, UR7, UR5, URZ ;  /* 0x0000000507117299 */ /* 0x000fe4000800063f */
[----:B------:R-:W-:Y:S01]  /*a660*/  ULOP3.LUT UR16, URZ, UR6, URZ, 0x33, !UPT ;  /* 0x000000063f107292 */ /* 0x000fe2000f8e333f */
[----:B------:R-:W-:Y:S01]  /*a670*/  ULDC.64 UR20, c[0x0][0x198] ;  /* 0x0000660000147ab9 */ /* 0x000fe20000000a00 */
[C---:B0-----:R-:W-:Y:S02]  /*a680*/  IMAD.SHL.U32 R10, R7.reuse, 0x80, RZ ;  /* 0x00000080070a7824 */ /* 0x041fe400078e00ff */
[----:B------:R-:W-:-:S03]  /*a690*/  IMAD.SHL.U32 R7, R7, 0x1000, RZ ;  /* 0x0000100007077824 */ /* 0x000fc600078e00ff */
[----:B------:R-:W-:Y:S02]  /*a6a0*/  LOP3.LUT R10, R10, 0x80, RZ, 0xc0, !PT ;  /* 0x000000800a0a7812 */ /* 0x000fe400078ec0ff */
[----:B------:R-:W-:-:S07]  /*a6b0*/  LOP3.LUT R7, R7, 0x1000, RZ, 0xc0, !PT ;  /* 0x0000100007077812 */ /* 0x000fce00078ec0ff */
.L_x_308:
[----:B------:R-:W-:-:S03]  /*a6c0*/  UMOV UR4, 0xffffffff ;  /* 0xffffffff00047882 */ /* 0x000fc60000000000 */
[----:B------:R-:W-:Y:S05]  /*a6d0*/  BRA.DIV UR4, `(.L_x_297) ;  /* 0x0000001204e87947 */ /* 0x000fea000b800000 */
[----:B------:R-:W-:-:S13]  /*a6e0*/  ELECT P6, URZ, PT ;  /* 0x00000000003f782f */ /* 0x000fda00038c0000 */
.L_x_328:
[----:B------:R-:W0:Y:S01]  /*a6f0*/  LDC R3, c[0x0][0x28c] ;  /* 0x0000a300ff037b82 */ /* 0x000e220000000800 */
[----:B------:R-:W-:Y:S01]  /*a700*/  BSSY B1, `(.L_x_298) ;  /* 0x0000039000017945 */ /* 0x000fe20003800000 */
[----:B0-----:R-:W-:-:S13]  /*a710*/  ISETP.LT.OR P6, PT, R3, 0x1, !P6 ;  /* 0x000000010300780c */ /* 0x001fda00077c1670 */
[----:B------:R-:W-:Y:S05]  /*a720*/  @P6 BRA `(.L_x_299) ;  /* 0x0000000000d86947 */ /* 0x000fea0003800000 */
[----:B------:R-:W-:Y:S02]  /*a730*/  IMAD R22, R22, 0x100, R10 ;  /* 0x0000010016167824 */ /* 0x000fe400078e020a */
[----:B------:R-:W-:Y:S02]  /*a740*/  IMAD.SHL.U32 R19, R19, 0x40, RZ ;  /* 0x0000004013137824 */ /* 0x000fe400078e00ff */
[----:B------:R-:W-:Y:S02]  /*a750*/  IMAD.MOV.U32 R14, RZ, RZ, RZ ;  /* 0x000000ffff0e7224 */ /* 0x000fe400078e00ff */
[----:B------:R-:W-:Y:S02]  /*a760*/  IMAD.U32 R15, RZ, RZ, UR19 ;  /* 0x00000013ff0f7e24 */ /* 0x000fe4000f8e00ff */
[----:B------:R-:W-:Y:S02]  /*a770*/  IMAD.MOV.U32 R3, RZ, RZ, R0 ;  /* 0x000000ffff037224 */ /* 0x000fe400078e0000 */
[----:B------:R-:W-:-:S07]  /*a780*/  IMAD.MOV.U32 R4, RZ, RZ, R8 ;  /* 0x000000ffff047224 */ /* 0x000fce00078e0008 */
.L_x_303:
[----:B------:R-:W0:Y:S01]  /*a790*/  S2R R12, SR_CgaCtaId ;  /* 0x00000000000c7919 */ /* 0x000e220000008800 */
[----:B------:R-:W-:Y:S01]  /*a7a0*/  MOV R5, 0x400 ;  /* 0x0000040000057802 */ /* 0x000fe20000000f00 */
[----:B------:R-:W1:Y:S03]  /*a7b0*/  @!P2 LDC R11, c[0x0][0x500] ;  /* 0x00014000ff0bab82 */ /* 0x000e660000000800 */
[----:B0-----:R-:W-:Y:S02]  /*a7c0*/  LEA R13, R12, R5, 0x18 ;  /* 0x000000050c0d7211 */ /* 0x001fe400078ec0ff */
[----:B------:R-:W-:-:S03]  /*a7d0*/  SHF.L.U32 R5, R3, 0x1f, RZ ;  /* 0x0000001f03057819 */ /* 0x000fc600000006ff */
[----:B------:R-:W-:-:S04]  /*a7e0*/  IMAD R12, R4, 0x8, R13 ;  /* 0x00000008040c7824 */ /* 0x000fc800078e020d */
[----:B------:R-:W0:Y:S02]  /*a7f0*/  SYNCS.PHASECHK.TRANS64.TRYWAIT P1, [R12+URZ+0x58], R5 ;  /* 0x000058050c0075a7 */ /* 0x000e24000802017f */
[----:B01----:R-:W-:Y:S05]  /*a800*/  @!P1 BRA `(.L_x_300) ;  /* 0x0000001000bc9947 */ /* 0x003fea0003800000 */
.L_x_329:
[----:B0-----:R-:W-:Y:S01]  /*a810*/  PRMT R5, R6, 0x9910, RZ ;  /* 0x0000991006057816 */ /* 0x001fe200000000ff */
[----:B------:R0:W-:Y:S03]  /*a820*/  @!P2 SYNCS.ARRIVE.TRANS64 RZ, [R12+URZ], R11 ;  /* 0x0000000b0cffa9a7 */ /* 0x0001e6000800003f */
[----:B------:R-:W-:-:S13]  /*a830*/  ISETP.NE.AND P1, PT, R5, 0x2, PT ;  /* 0x000000020500780c */ /* 0x000fda0003f25270 */
[----:B0-----:R-:W-:Y:S05]  /*a840*/  @P1 BRA `(.L_x_301) ;  /* 0x0000000000041947 */ /* 0x001fea0003800000 */
[----:B------:R-:W-:Y:S01]  /*a850*/  BPT.TRAP 0x1 ;  /* 0x000000040000795c */ /* 0x000fe20000300000 */
.L_x_301:
[----:B------:R-:W-:Y:S05]  /*a860*/  @P0 BRA `(.L_x_302) ;  /* 0x0000000000040947 */ /* 0x000fea0003800000 */
[----:B------:R-:W-:Y:S01]  /*a870*/  BPT.TRAP 0x1 ;  /* 0x000000040000795c */ /* 0x000fe20000300000 */
.L_x_302:
[----:B------:R-:W-:Y:S01]  /*a880*/  IMAD R5, R4, 0x2000, R7 ;  /* 0x0000200004057824 */ /* 0x000fe200078e0207 */
[----:B------:R-:W-:Y:S01]  /*a890*/  R2UR UR9, R12 ;  /* 0x000000000c0972ca */ /* 0x000fe200000e0000 */
[C-C-:B------:R-:W-:Y:S01]  /*a8a0*/  IMAD R11, R4.reuse, 0x1000, R13.reuse ;  /* 0x00001000040b7824 */ /* 0x140fe200078e020d */
[----:B------:R-:W-:Y:S01]  /*a8b0*/  UIADD3 UR4, UP0, UR20, 0xf0, URZ ;  /* 0x000000f014047890 */ /* 0x000fe2000ff1e03f */
[----:B------:R-:W-:Y:S01]  /*a8c0*/  IMAD R5, R5, 0x2, R13 ;  /* 0x0000000205057824 */ /* 0x000fe200078e020d */
[----:B------:R-:W-:Y:S01]  /*a8d0*/  R2UR UR11, R19 ;  /* 0x00000000130b72ca */ /* 0x000fe200000e0000 */
[----:B------:R-:W-:Y:S01]  /*a8e0*/  VIADD R15, R15, 0xffffffff ;  /* 0xffffffff0f0f7836 */ /* 0x000fe20000000000 */
[----:B------:R-:W-:Y:S01]  /*a8f0*/  R2UR UR5, R11 ;  /* 0x000000000b0572ca */ /* 0x000fe200000e0000 */
[----:B------:R-:W-:Y:S01]  /*a900*/  UIADD3 UR22, UP1, UR20, 0x1f0, URZ ;  /* 0x000001f014167890 */ /* 0x000fe2000ff3e03f */
[----:B------:R-:W-:Y:S01]  /*a910*/  R2UR UR8, R5 ;  /* 0x00000000050872ca */ /* 0x000fe200000e0000 */
[----:B------:R-:W-:Y:S01]  /*a920*/  VIADD R4, R4, 0x1 ;  /* 0x0000000104047836 */ /* 0x000fe20000000000 */
[----:B------:R-:W-:Y:S01]  /*a930*/  R2UR UR10, R14 ;  /* 0x000000000e0a72ca */ /* 0x000fe200000e0000 */
[----:B------:R-:W-:Y:S01]  /*a940*/  UIADD3.X UR23, URZ, UR21, URZ, UP1, !UPT ;  /* 0x000000153f177290 */ /* 0x000fe20008ffe43f */
[----:B------:R-:W-:Y:S01]  /*a950*/  R2UR UR12, R2 ;  /* 0x00000000020c72ca */ /* 0x000fe200000e0000 */
[----:B------:R-:W-:Y:S01]  /*a960*/  UMOV UR6, 0x0 ;  /* 0x0000000000067882 */ /* 0x000fe20000000000 */
[----:B------:R-:W-:Y:S01]  /*a970*/  R2UR UR18, R22 ;  /* 0x00000000161272ca */ /* 0x000fe200000e0000 */
[----:B------:R-:W-:Y:S01]  /*a980*/  UMOV UR7, 0x10000000 ;  /* 0x1000000000077882 */ /* 0x000fe20000000000 */
[----:B------:R-:W-:Y:S01]  /*a990*/  ISETP.GT.AND P3, PT, R15, 0x1, PT ;  /* 0x000000010f00780c */ /* 0x000fe20003f64270 */
[----:B------:R-:W-:Y:S01]  /*a9a0*/  UMOV UR24, 0x30000 ;  /* 0x0003000000187882 */ /* 0x000fe20000000000 */
[----:B------:R-:W-:Y:S01]  /*a9b0*/  ISETP.NE.AND P1, PT, R4, 0xb, PT ;  /* 0x0000000b0400780c */ /* 0x000fe20003f25270 */
[----:B------:R-:W-:Y:S01]  /*a9c0*/  UIADD3 UR13, UR5, 0x180, URZ ;  /* 0x00000180050d7890 */ /* 0x000fe2000fffe03f */
[----:B------:R-:W-:Y:S01]  /*a9d0*/  VIADD R14, R14, 0x20 ;  /* 0x000000200e0e7836 */ /* 0x000fe20000000000 */
[----:B------:R-:W-:Y:S01]  /*a9e0*/  UIADD3.X UR5, URZ, UR21, URZ, UP0, !UPT ;  /* 0x000000153f057290 */ /* 0x000fe200087fe43f */
[----:B------:R-:W-:Y:S01]  /*a9f0*/  SEL R12, RZ, 0x1, P1 ;  /* 0x00000001ff0c7807 */ /* 0x000fe20000800000 */
[----:B------:R-:W-:Y:S01]  /*aa00*/  UIADD3 UR14, UR8, 0xb180, URZ ;  /* 0x0000b180080e7890 */ /* 0x000fe2000fffe03f */
[----:B------:R-:W-:-:S02]  /*aa10*/  SEL R4, R4, RZ, P1 ;  /* 0x000000ff04047207 */ /* 0x000fc40000800000 */
[----:B------:R-:W-:Y:S01]  /*aa20*/  UMOV UR8, UR13 ;  /* 0x0000000d00087c82 */ /* 0x000fe20008000000 */
[----:B------:R-:W-:-:S03]  /*aa30*/  LOP3.LUT R3, R3, R12, RZ, 0x3c, !PT ;  /* 0x0000000c03037212 */ /* 0x000fc600078e3cff */
[----:B------:R0:W-:Y:S02]  /*aa40*/  UTMALDG.3D [UR8], [UR4], desc[UR6] ;  /* 0x00000608040075b4 */ /* 0x0001e40008011000 */
[----:B0-----:R-:W-:Y:S01]  /*aa50*/  UMOV UR8, UR14 ;  /* 0x0000000e00087c82 */ /* 0x001fe20008000000 */
[----:B------:R-:W-:Y:S02]  /*aa60*/  UMOV UR11, UR18 ;  /* 0x00000012000b7c82 */ /* 0x000fe40008000000 */
[----:B------:R0:W-:Y:S02]  /*aa70*/  UTMALDG.3D.MULTICAST [UR8], [UR22], UR24, desc[UR6] ;  /* 0x00000608160073b4 */ /* 0x0001e40008011818 */
[----:B0-----:R-:W-:Y:S05]  /*aa80*/  @P3 BRA `(.L_x_303) ;  /* 0xfffffffc00403947 */ /* 0x001fea000383ffff */
.L_x_299:
[----:B------:R-:W-:Y:S05]  /*aa90*/  BSYNC B1 ;  /* 0x0000000000017941 */ /* 0x000fea0003800000 */
.L_x_298:
[----:B------:R-:W2:Y:S01]  /*aaa0*/  LDL.64 R12, [R1] ;  /* 0x00000000010c7983 */ /* 0x000ea20000100a00 */
[----:B------:R-:W-:Y:S01]  /*aab0*/  LOP3.LUT P4, RZ, R9, 0xff, RZ, 0xc0, !PT ;  /* 0x000000ff09ff7812 */ /* 0x000fe2000788c0ff */
[----:B------:R-:W-:Y:S01]  /*aac0*/  VIADD R8, R8, UR40 ;  /* 0x0000002808087c36 */ /* 0x000fe20008000000 */
[----:B------:R-:W-:Y:S01]  /*aad0*/  ULDC.64 UR4, c[0x0][0x650] ;  /* 0x0001940000047ab9 */ /* 0x000fe20000000a00 */
[----:B------:R-:W-:Y:S01]  /*aae0*/  IMAD.U32 R5, RZ, RZ, UR40 ;  /* 0x00000028ff057e24 */ /* 0x000fe2000f8e00ff */
[----:B------:R-:W-:Y:S01]  /*aaf0*/  UISETP.GE.U32.AND UP0, UPT, UR40, 0xb, UPT ;  /* 0x0000000b2800788c */ /* 0x000fe2000bf06070 */
[----:B------:R-:W-:Y:S01]  /*ab00*/  BSSY B1, `(.L_x_304) ;  /* 0x0000070000017945 */ /* 0x000fe20003800000 */
[----:B------:R-:W-:Y:S01]  /*ab10*/  ISETP.GT.U32.AND P1, PT, R8, 0xa, PT ;  /* 0x0000000a0800780c */ /* 0x000fe20003f24070 */
[----:B------:R-:W-:Y:S01]  /*ab20*/  IMAD.MOV.U32 R19, RZ, RZ, -0x1 ;  /* 0xffffffffff137424 */ /* 0x000fe200078e00ff */
[----:B------:R-:W-:Y:S01]  /*ab30*/  PRMT R9, RZ, 0x7610, R9 ;  /* 0x00007610ff097816 */ /* 0x000fe20000000009 */
[----:B------:R-:W-:Y:S01]  /*ab40*/  IMAD.MOV.U32 R22, RZ, RZ, -0x1 ;  /* 0xffffffffff167424 */ /* 0x000fe200078e00ff */
[----:B------:R-:W-:-:S02]  /*ab50*/  ISETP.LT.U32.AND P1, PT, R5, 0xb, P1 ;  /* 0x0000000b0500780c */ /* 0x000fc40000f21070 */
[----:B------:R-:W-:Y:S01]  /*ab60*/  PLOP3.LUT P3, PT, PT, PT, UP0, 0x80, 0x0 ;  /* 0x000000000000781c */ /* 0x000fe20003f6f008 */
[----:B------:R-:W0:Y:S01]  /*ab70*/  @P4 S2R R3, SR_CgaCtaId ;  /* 0x0000000000034919 */ /* 0x000e220000008800 */
[----:B------:R-:W-:-:S04]  /*ab80*/  @P4 MOV R2, 0x400 ;  /* 0x0000040000024802 */ /* 0x000fc80000000f00 */
[----:B0-----:R-:W-:Y:S01]  /*ab90*/  @P4 LEA R4, R3, R2, 0x18 ;  /* 0x0000000203044211 */ /* 0x001fe200078ec0ff */
[----:B------:R-:W-:-:S03]  /*aba0*/  IMAD.WIDE.U32 R2, R8, -0x45d1745d, RZ ;  /* 0xba2e8ba308027825 */ /* 0x000fc600078e00ff */
[----:B------:R0:W-:Y:S01]  /*abb0*/  @P4 SYNCS.ARRIVE.TRANS64.A1T0 RZ, [R4+URZ+0xe8], RZ ;  /* 0x0000e8ff04ff49a7 */ /* 0x0001e2000810003f */
[----:B------:R-:W-:Y:S01]  /*abc0*/  IMAD.MOV.U32 R2, RZ, RZ, -0x1 ;  /* 0xffffffffff027424 */ /* 0x000fe200078e00ff */
[----:B------:R-:W-:Y:S02]  /*abd0*/  SHF.R.U32.HI R5, RZ, 0x3, R3 ;  /* 0x00000003ff057819 */ /* 0x000fe40000011603 */
[----:B------:R-:W-:-:S03]  /*abe0*/  SEL R3, RZ, 0x1, !P1 ;  /* 0x00000001ff037807 */ /* 0x000fc60004800000 */
[----:B------:R-:W-:Y:S01]  /*abf0*/  IMAD R8, R5, -0xb, R8 ;  /* 0xfffffff505087824 */ /* 0x000fe200078e0208 */
[----:B------:R-:W-:Y:S02]  /*ac00*/  LOP3.LUT R0, R0, R3, RZ, 0x3c, !PT ;  /* 0x0000000300007212 */ /* 0x000fe400078e3cff */
[----:B------:R-:W-:Y:S02]  /*ac10*/  PRMT R3, RZ, 0x7610, R3 ;  /* 0x00007610ff037816 */ /* 0x000fe40000000003 */
[----:B------:R-:W-:Y:S02]  /*ac20*/  @P3 LOP3.LUT R0, R0, 0x1, R5, 0x78, !PT ;  /* 0x0000000100003812 */ /* 0x000fe400078e7805 */
[----:B--2---:R-:W-:-:S04]  /*ac30*/  IADD3 R18, P4, R18, R12, RZ ;  /* 0x0000000c12127210 */ /* 0x004fc80007f9e0ff */
[----:B------:R-:W-:Y:S01]  /*ac40*/  ISETP.GE.U32.AND P1, PT, R18, UR4, PT ;  /* 0x0000000412007c0c */ /* 0x000fe2000bf26070 */
[----:B------:R-:W-:-:S05]  /*ac50*/  IMAD.X R17, R17, 0x1, R23, P4 ;  /* 0x0000000111117824 */ /* 0x000fca00020e0617 */
[----:B------:R-:W-:-:S13]  /*ac60*/  ISETP.GE.U32.AND.EX P1, PT, R17, UR5, PT, P1 ;  /* 0x0000000511007c0c */ /* 0x000fda000bf26110 */
[----:B0-----:R-:W-:Y:S05]  /*ac70*/  @P1 BRA `(.L_x_305) ;  /* 0x0000000400601947 */ /* 0x001fea0003800000 */
[----:B------:R-:W0:Y:S01]  /*ac80*/  S2R R12, SR_CTAID.X ;  /* 0x00000000000c7919 */ /* 0x000e220000002500 */
[----:B------:R-:W-:Y:S01]  /*ac90*/  ULDC.64 UR4, c[0x0][0x628] ;  /* 0x00018a0000047ab9 */ /* 0x000fe20000000a00 */
[----:B------:R-:W-:Y:S01]  /*aca0*/  ULDC UR7, c[0x0][0x630] ;  /* 0x00018c0000077ab9 */ /* 0x000fe20000000800 */
[----:B------:R-:W-:Y:S01]  /*acb0*/  ISETP.NE.U32.AND P1, PT, RZ, UR4, PT ;  /* 0x00000004ff007c0c */ /* 0x000fe2000bf25070 */
[----:B------:R-:W1:Y:S01]  /*acc0*/  S2R R13, SR_CTAID.Y ;  /* 0x00000000000d7919 */ /* 0x000e620000002600 */
[----:B------:R-:W-:Y:S01]  /*acd0*/  ULDC UR8, c[0x0][0x150] ;  /* 0x0000540000087ab9 */ /* 0x000fe20000000800 */
[----:B------:R-:W-:Y:S01]  /*ace0*/  IMAD.MOV.U32 R2, RZ, RZ, R18 ;  /* 0x000000ffff027224 */ /* 0x000fe200078e0012 */
[----:B------:R-:W-:Y:S01]  /*acf0*/  ISETP.NE.AND.EX P1, PT, RZ, UR5, PT, P1 ;  /* 0x00000005ff007c0c */ /* 0x000fe2000bf25310 */
[----:B------:R-:W-:Y:S01]  /*ad00*/  IMAD.MOV.U32 R3, RZ, RZ, R17 ;  /* 0x000000ffff037224 */ /* 0x000fe200078e0011 */
[----:B0-----:R-:W-:-:S11]  /*ad10*/  I2FP.F32.U32 R14, R12 ;  /* 0x0000000c000e7245 */ /* 0x001fd60000201000 */
[----:B------:R-:W-:Y:S05]  /*ad20*/  @!P1 BRA `(.L_x_306) ;  /* 0x0000000000289947 */ /* 0x000fea0003800000 */
[----:B------:R-:W-:Y:S02]  /*ad30*/  ULDC UR6, c[0x0][0x634] ;  /* 0x00018d0000067ab9 */ /* 0x000fe40000000800 */
[----:B------:R-:W-:-:S05]  /*ad40*/  IADD3 R3, P1, R18, UR6, RZ ;  /* 0x0000000612037c10 */ /* 0x000fca000ff3e0ff */
[----:B------:R-:W-:-:S04]  /*ad50*/  IMAD.X R11, RZ, RZ, R17, P1 ;  /* 0x000000ffff0b7224 */ /* 0x000fc800008e0611 */
[----:B------:R-:W-:-:S04]  /*ad60*/  IMAD.WIDE.U32 R4, R11, UR4, RZ ;  /* 0x000000040b047c25 */ /* 0x000fc8000f8e00ff */
[----:B------:R-:W-:-:S04]  /*ad70*/  IMAD.WIDE.U32 R4, P1, R3, UR5, R4 ;  /* 0x0000000503047c25 */ /* 0x000fc8000f820004 */
[----:B------:R-:W-:-:S04]  /*ad80*/  IMAD.WIDE.U32 R2, R3, UR4, RZ ;  /* 0x0000000403027c25 */ /* 0x000fc8000f8e00ff */
[----:B------:R-:W-:Y:S01]  /*ad90*/  IMAD.MOV.U32 R2, RZ, RZ, R5 ;  /* 0x000000ffff027224 */ /* 0x000fe200078e0005 */
[----:B------:R-:W-:Y:S01]  /*ada0*/  IADD3 RZ, P3, R3, R4, RZ ;  /* 0x0000000403ff7210 */ /* 0x000fe20007f7e0ff */
[----:B------:R-:W-:-:S04]  /*adb0*/  IMAD.X R3, RZ, RZ, RZ, P1 ;  /* 0x000000ffff037224 */ /* 0x000fc800008e06ff */
[----:B------:R-:W-:-:S08]  /*adc0*/  IMAD.WIDE.U32.X R2, R11, UR5, R2, P3 ;  /* 0x000000050b027c25 */ /* 0x000fd000098e0402 */
.L_x_306:
[----:B------:R-:W0:Y:S01]  /*add0*/  LDC R21, c[0x0][0x65c] ;  /* 0x00019700ff157b82 */ /* 0x000e220000000800 */
[--C-:B------:R-:W-:Y:S01]  /*ade0*/  SHF.R.U64 R11, R2, UR7, R3.reuse ;  /* 0x00000007020b7c19 */ /* 0x100fe20008001203 */
[----:B------:R-:W-:Y:S01]  /*adf0*/  FMUL R14, R14, UR8 ;  /* 0x000000080e0e7c20 */ /* 0x000fe20008400000 */
[----:B------:R-:W-:Y:S01]  /*ae00*/  SHF.R.U32.HI R2, RZ, UR7, R3 ;  /* 0x00000007ff027c19 */ /* 0x000fe20008011603 */
[----:B------:R-:W-:Y:S01]  /*ae10*/  ULDC UR6, c[0x0][0x154] ;  /* 0x0000550000067ab9 */ /* 0x000fe20000000800 */
[----:B------:R-:W-:Y:S01]  /*ae20*/  IADD3 R15, P1, RZ, -R11, RZ ;  /* 0x8000000bff0f7210 */ /* 0x000fe20007f3e0ff */
[----:B------:R-:W-:Y:S01]  /*ae30*/  ULDC.64 UR4, c[0x0][0x620] ;  /* 0x0001880000047ab9 */ /* 0x000fe20000000a00 */
[----:B-1----:R-:W-:Y:S01]  /*ae40*/  I2FP.F32.U32 R3, R13 ;  /* 0x0000000d00037245 */ /* 0x002fe20000201000 */
[----:B------:R-:W1:Y:S01]  /*ae50*/  LDC R19, c[0x0][0x144] ;  /* 0x00005100ff137b82 */ /* 0x000e620000000800 */
[----:B------:R-:W2:Y:S01]  /*ae60*/  F2I.U32.TRUNC.NTZ R14, R14 ;  /* 0x0000000e000e7305 */ /* 0x000ea2000020f000 */
[----:B------:R-:W-:-:S02]  /*ae70*/  IMAD.X R2, RZ, RZ, ~R2, P1 ;  /* 0x000000ffff027224 */ /* 0x000fc400008e0e02 */
[----:B------:R-:W-:Y:S01]  /*ae80*/  FMUL R4, R3, UR6 ;  /* 0x0000000603047c20 */ /* 0x000fe20008400000 */
[----:B------:R-:W-:Y:S01]  /*ae90*/  IMAD.MOV.U32 R3, RZ, RZ, R17 ;  /* 0x000000ffff037224 */ /* 0x000fe200078e0011 */
[----:B------:R-:W-:Y:S01]  /*aea0*/  ULDC.64 UR6, c[0x0][0x640] ;  /* 0x0001900000067ab9 */ /* 0x000fe20000000a00 */
[----:B------:R-:W-:Y:S01]  /*aeb0*/  IMAD R2, R2, UR4, RZ ;  /* 0x0000000402027c24 */ /* 0x000fe2000f8e02ff */
[----:B------:R-:W3:Y:S01]  /*aec0*/  LDC R20, c[0x0][0x148] ;  /* 0x00005200ff147b82 */ /* 0x000ee20000000800 */
[----:B------:R-:W-:Y:S01]  /*aed0*/  ISETP.NE.U32.AND P1, PT, RZ, UR6, PT ;  /* 0x00000006ff007c0c */ /* 0x000fe2000bf25070 */
[----:B------:R-:W4:Y:S01]  /*aee0*/  F2I.U32.TRUNC.NTZ R4, R4 ;  /* 0x0000000400047305 */ /* 0x000f22000020f000 */
[----:B------:R-:W-:Y:S02]  /*aef0*/  IMAD R5, R15, UR5, R2 ;  /* 0x000000050f057c24 */ /* 0x000fe4000f8e0202 */
[----:B------:R-:W-:Y:S01]  /*af00*/  IMAD.MOV.U32 R2, RZ, RZ, R18 ;  /* 0x000000ffff027224 */ /* 0x000fe200078e0012 */
[----:B------:R-:W-:-:S02]  /*af10*/  ISETP.NE.AND.EX P1, PT, RZ, UR7, PT, P1 ;  /* 0x00000007ff007c0c */ /* 0x000fc4000bf25310 */
[----:B0-----:R-:W-:Y:S01]  /*af20*/  ISETP.NE.AND P4, PT, R21, 0x1, PT ;  /* 0x000000011500780c */ /* 0x001fe20003f85270 */
[----:B------:R-:W-:Y:S01]  /*af30*/  IMAD.WIDE.U32 R2, R15, UR4, R2 ;  /* 0x000000040f027c25 */ /* 0x000fe2000f8e0002 */
[----:B------:R-:W-:-:S03]  /*af40*/  ULDC UR4, c[0x0][0x618] ;  /* 0x0001860000047ab9 */ /* 0x000fc60000000800 */
[----:B--2---:R-:W-:Y:S02]  /*af50*/  IMAD.MOV R14, RZ, RZ, -R14 ;  /* 0x000000ffff0e7224 */ /* 0x004fe400078e0a0e */
[----:B------:R-:W-:Y:S02]  /*af60*/  IMAD.IADD R3, R3, 0x1, R5 ;  /* 0x0000000103037824 */ /* 0x000fe400078e0205 */
[----:B-1----:R-:W-:-:S03]  /*af70*/  IMAD R12, R19, R14, R12 ;  /* 0x0000000e130c7224 */ /* 0x002fc600078e020c */
[--C-:B------:R-:W-:Y:S01]  /*af80*/  SHF.R.U64 R14, R2, UR4, R3.reuse ;  /* 0x00000004020e7c19 */ /* 0x100fe20008001203 */
[----:B----4-:R-:W-:Y:S01]  /*af90*/  IMAD.MOV R2, RZ, RZ, -R4 ;  /* 0x000000ffff027224 */ /* 0x010fe200078e0a04 */
[----:B------:R-:W-:Y:S01]  /*afa0*/  SHF.R.U32.HI R3, RZ, UR4, R3 ;  /* 0x00000004ff037c19 */ /* 0x000fe20008011603 */
[----:B------:R-:W-:Y:S02]  /*afb0*/  ULDC UR4, c[0x0][0x608] ;  /* 0x0001820000047ab9 */ /* 0x000fe40000000800 */
[----:B---3--:R-:W-:Y:S01]  /*afc0*/  @P4 IMAD R12, R20, R2, R13 ;  /* 0x00000002140c4224 */ /* 0x008fe200078e020d */
[--C-:B------:R-:W-:Y:S02]  /*afd0*/  SHF.R.U64 R19, R14, UR4, R3.reuse ;  /* 0x000000040e137c19 */ /* 0x100fe40008001203 */
[----:B------:R-:W-:Y:S01]  /*afe0*/  SHF.R.U32.HI R2, RZ, UR4, R3 ;  /* 0x00000004ff027c19 */ /* 0x000fe20008011603 */
[----:B------:R-:W-:-:S03]  /*aff0*/  ULDC UR4, c[0x0][0x658] ;  /* 0x0001960000047ab9 */ /* 0x000fc60000000800 */
[--C-:B------:R-:W-:Y:S02]  /*b000*/  SHF.R.U64 R13, R19, UR4, R2.reuse ;  /* 0x00000004130d7c19 */ /* 0x100fe40008001202 */
[----:B------:R-:W-:-:S03]  /*b010*/  SHF.R.U32.HI R2, RZ, UR4, R2 ;  /* 0x00000004ff027c19 */ /* 0x000fc60008011602 */
[----:B------:R-:W-:Y:S02]  /*b020*/  IMAD.MOV.U32 R4, RZ, RZ, R13 ;  /* 0x000000ffff047224 */ /* 0x000fe400078e000d */
[----:B------:R-:W-:Y:S01]  /*b030*/  IMAD.MOV.U32 R3, RZ, RZ, R2 ;  /* 0x000000ffff037224 */ /* 0x000fe200078e0002 */
[----:B------:R-:W-:Y:S06]  /*b040*/  @!P1 BRA `(.L_x_307) ;  /* 0x00000000002c9947 */ /* 0x000fec0003800000 */
        /* <DEDUP_REMOVED lines=9> */
[----:B------:R-:W-:-:S04]  /*b0e0*/  IMAD.WIDE.U32.X R2, R15, UR7, R2, P3 ;  /* 0x000000070f027c25 */ /* 0x000fc800098e0402 */
[----:B------:R-:W-:-:S07]  /*b0f0*/  IMAD.MOV.U32 R4, RZ, RZ, R2 ;  /* 0x000000ffff047224 */ /* 0x000fce00078e0002 */
.L_x_307:
[----:B------:R-:W-:Y:S01]  /*b100*/  ULDC UR4, c[0x0][0x648] ;  /* 0x0001920000047ab9 */ /* 0x000fe20000000800 */
[----:B------:R-:W-:Y:S01]  /*b110*/  LOP3.LUT R2, R19, UR16, RZ, 0xc0, !PT ;  /* 0x0000001013027c12 */ /* 0x000fe2000f8ec0ff */
[----:B------:R-:W-:Y:S01]  /*b120*/  ULDC UR5, c[0x0][0x610] ;  /* 0x0001840000057ab9 */ /* 0x000fe20000000800 */
[----:B------:R-:W-:Y:S01]  /*b130*/  SHF.R.U64 R3, R4, UR4, R3 ;  /* 0x0000000404037c19 */ /* 0x000fe20008001203 */
[----:B------:R-:W-:Y:S01]  /*b140*/  ULDC UR4, c[0x0][0x638] ;  /* 0x00018e0000047ab9 */ /* 0x000fe20000000800 */
[----:B------:R-:W-:-:S03]  /*b150*/  LOP3.LUT R14, R14, UR15, RZ, 0xc0, !PT ;  /* 0x0000000f0e0e7c12 */ /* 0x000fc6000f8ec0ff */
[----:B------:R-:W-:Y:S02]  /*b160*/  IMAD.MOV R4, RZ, RZ, -R3 ;  /* 0x000000ffff047224 */ /* 0x000fe400078e0a03 */
[----:B------:R-:W-:Y:S02]  /*b170*/  IMAD R3, R3, UR17, R2 ;  /* 0x0000001103037c24 */ /* 0x000fe4000f8e0202 */
[----:B------:R-:W-:Y:S01]  /*b180*/  IMAD R13, R4, UR4, R13 ;  /* 0x00000004040d7c24 */ /* 0x000fe2000f8e020d */
[----:B------:R-:W-:Y:S01]  /*b190*/  ULDC UR4, c[0x0][0x600] ;  /* 0x0001800000047ab9 */ /* 0x000fe20000000800 */
[----:B------:R-:W-:Y:S02]  /*b1a0*/  IMAD R12, R3, UR5, R12 ;  /* 0x00000005030c7c24 */ /* 0x000fe4000f8e020c */
[----:B------:R-:W-:Y:S02]  /*b1b0*/  IMAD R13, R13, UR4, R14 ;  /* 0x000000040d0d7c24 */ /* 0x000fe4000f8e020e */
[----:B------:R-:W-:-:S02]  /*b1c0*/  IMAD.MOV.U32 R3, RZ, RZ, 0x1 ;  /* 0x00000001ff037424 */ /* 0x000fc400078e00ff */
[----:B------:R-:W-:Y:S01]  /*b1d0*/  IMAD.MOV.U32 R2, RZ, RZ, R11 ;  /* 0x000000ffff027224 */ /* 0x000fe200078e000b */
[----:B------:R-:W-:Y:S02]  /*b1e0*/  SEL R22, R13, R12, !P4 ;  /* 0x0000000c0d167207 */ /* 0x000fe40006000000 */
[----:B------:R-:W-:-:S07]  /*b1f0*/  SEL R19, R12, R13, !P4 ;  /* 0x0000000d0c137207 */ /* 0x000fce0006000000 */
.L_x_305:
[----:B------:R-:W-:Y:S05]  /*b200*/  BSYNC B1 ;  /* 0x0000000000017941 */ /* 0x000fea0003800000 */
.L_x_304:
[----:B------:R-:W-:-:S13]  /*b210*/  LOP3.LUT P1, RZ, R3, 0xff, RZ, 0xc0, !PT ;  /* 0x000000ff03ff7812 */ /* 0x000fda000782c0ff */
[----:B------:R-:W-:Y:S05]  /*b220*/  @P1 BRA `(.L_x_308) ;  /* 0xfffffff400241947 */ /* 0x000fea000383ffff */
[----:B------:R-:W-:Y:S05]  /*b230*/  BSYNC B0 ;  /* 0x0000000000007941 */ /* 0x000fea0003800000 */
.L_x_296:
[----:B------:R-:W-:-:S03]  /*b240*/  UMOV UR4, 0xffffffff ;  /* 0xffffffff00047882 */ /* 0x000fc60000000000 */
[----:B------:R-:W-:Y:S05]  /*b250*/  BRA.DIV UR4, `(.L_x_309) ;  /* 0x0000000a043c7947 */ /* 0x000fea000b800000 */
[----:B------:R-:W-:-:S13]  /*b260*/  ELECT P6, URZ, PT ;  /* 0x00000000003f782f */ /* 0x000fda00038c0000 */
.L_x_332:
[----:B------:R-:W-:Y:S04]  /*b270*/  BSSY B0, `(.L_x_310) ;  /* 0x000006a000007945 */ /* 0x000fe80003800000 */
[----:B------:R-:W-:Y:S05]  /*b280*/  @!P6 BRA `(.L_x_311) ;  /* 0x0000000400a0e947 */ /* 0x000fea0003800000 */
[----:B------:R-:W-:-:S04]  /*b290*/  LOP3.LUT R16, R16, 0x2, RZ, 0xfc, !PT ;  /* 0x0000000210107812 */ /* 0x000fc800078efcff */
[----:B------:R-:W-:-:S13]  /*b2a0*/  ISETP.NE.AND P0, PT, R16, 0x3, PT ;  /* 0x000000031000780c */ /* 0x000fda0003f05270 */
[----:B------:R-:W-:Y:S05]  /*b2b0*/  @!P0 BRA `(.L_x_312) ;  /* 0x0000000000048947 */ /* 0x000fea0003800000 */
[----:B------:R-:W-:Y:S01]  /*b2c0*/  BPT.TRAP 0x1 ;  /* 0x000000040000795c */ /* 0x000fe20000300000 */
.L_x_312:
[----:B------:R-:W0:Y:S01]  /*b2d0*/  S2R R3, SR_CgaCtaId ;  /* 0x0000000000037919 */ /* 0x000e220000008800 */
[----:B------:R-:W-:-:S04]  /*b2e0*/  MOV R2, 0x400 ;  /* 0x0000040000027802 */ /* 0x000fc80000000f00 */
[----:B0-----:R-:W-:Y:S02]  /*b2f0*/  LEA R3, R3, R2, 0x18 ;  /* 0x0000000203037211 */ /* 0x001fe400078ec0ff */
[----:B------:R-:W-:-:S03]  /*b300*/  SHF.L.U32 R2, R0, 0x1f, RZ ;  /* 0x0000001f00027819 */ /* 0x000fc600000006ff */
[----:B------:R-:W-:-:S04]  /*b310*/  VIADD R3, R3, 0x58 ;  /* 0x0000005803037836 */ /* 0x000fc80000000000 */
[C---:B------:R-:W-:Y:S02]  /*b320*/  IMAD R7, R8.reuse, 0x8, R3 ;  /* 0x0000000808077824 */ /* 0x040fe400078e0203 */
[----:B------:R-:W-:Y:S02]  /*b330*/  VIADD R8, R8, 0x1 ;  /* 0x0000000108087836 */ /* 0x000fe40000000000 */
[----:B------:R-:W0:Y:S03]  /*b340*/  SYNCS.PHASECHK.TRANS64.TRYWAIT P0, [R7+URZ], R2 ;  /* 0x00000002070075a7 */ /* 0x000e26000800017f */
[----:B------:R-:W-:-:S04]  /*b350*/  ISETP.NE.AND P1, PT, R8, 0xb, PT ;  /* 0x0000000b0800780c */ /* 0x000fc80003f25270 */
[----:B------:R-:W-:Y:S02]  /*b360*/  SEL R5, RZ, 0x1, P1 ;  /* 0x00000001ff057807 */ /* 0x000fe40000800000 */
[----:B------:R-:W-:Y:S02]  /*b370*/  SEL R8, R8, RZ, P1 ;  /* 0x000000ff08087207 */ /* 0x000fe40000800000 */
[----:B------:R-:W-:-:S03]  /*b380*/  LOP3.LUT R5, R0, R5, RZ, 0x3c, !PT ;  /* 0x0000000500057212 */ /* 0x000fc600078e3cff */
[----:B------:R-:W-:Y:S01]  /*b390*/  IMAD R9, R8, 0x8, R3 ;  /* 0x0000000808097824 */ /* 0x000fe200078e0203 */
[----:B------:R-:W-:Y:S01]  /*b3a0*/  SHF.L.U32 R4, R5, 0x1f, RZ ;  /* 0x0000001f05047819 */ /* 0x000fe200000006ff */
[----:B0-----:R-:W-:Y:S06]  /*b3b0*/  @!P0 BRA `(.L_x_313) ;  /* 0x0000000800048947 */ /* 0x001fec0003800000 */
.L_x_333:
[----:B------:R-:W1:Y:S01]  /*b3c0*/  SYNCS.PHASECHK.TRANS64.TRYWAIT P0, [R9+URZ], R4 ;  /* 0x00000004090075a7 */ /* 0x000e62000800017f */
[----:B------:R-:W-:-:S05]  /*b3d0*/  VIADD R0, R8, 0x1 ;  /* 0x0000000108007836 */ /* 0x000fca0000000000 */
[----:B------:R-:W-:-:S04]  /*b3e0*/  ISETP.NE.AND P1, PT, R0, 0xb, PT ;  /* 0x0000000b0000780c */ /* 0x000fc80003f25270 */
[----:B0-----:R-:W-:Y:S02]  /*b3f0*/  SEL R2, RZ, 0x1, P1 ;  /* 0x00000001ff027807 */ /* 0x001fe40000800000 */
[----:B------:R-:W-:Y:S02]  /*b400*/  SEL R0, R0, RZ, P1 ;  /* 0x000000ff00007207 */ /* 0x000fe40000800000 */
[----:B------:R-:W-:-:S03]  /*b410*/  LOP3.LUT R7, R5, R2, RZ, 0x3c, !PT ;  /* 0x0000000205077212 */ /* 0x000fc600078e3cff */
[----:B------:R-:W-:Y:S01]  /*b420*/  IMAD R6, R0, 0x8, R3 ;  /* 0x0000000800067824 */ /* 0x000fe200078e0203 */
[----:B------:R-:W-:Y:S01]  /*b430*/  SHF.L.U32 R5, R7, 0x1f, RZ ;  /* 0x0000001f07057819 */ /* 0x000fe200000006ff */
[----:B-1----:R-:W-:Y:S06]  /*b440*/  @!P0 BRA `(.L_x_314) ;  /* 0x0000000400f48947 */ /* 0x002fec0003800000 */
.L_x_334:
[----:B------:R-:W1:Y:S01]  /*b450*/  SYNCS.PHASECHK.TRANS64.TRYWAIT P0, [R6+URZ], R5 ;  /* 0x00000005060075a7 */ /* 0x000e62000800017f */
[----:B------:R-:W-:-:S05]  /*b460*/  VIADD R0, R0, 0x1 ;  /* 0x0000000100007836 */ /* 0x000fca0000000000 */
[----:B------:R-:W-:-:S04]  /*b470*/  ISETP.NE.AND P1, PT, R0, 0xb, PT ;  /* 0x0000000b0000780c */ /* 0x000fc80003f25270 */
[----:B------:R-:W-:Y:S02]  /*b480*/  SEL R2, RZ, 0x1, P1 ;  /* 0x00000001ff027807 */ /* 0x000fe40000800000 */
[----:B------:R-:W-:Y:S02]  /*b490*/  SEL R0, R0, RZ, P1 ;  /* 0x000000ff00007207 */ /* 0x000fe40000800000 */
[----:B------:R-:W-:-:S03]  /*b4a0*/  LOP3.LUT R7, R7, R2, RZ, 0x3c, !PT ;  /* 0x0000000207077212 */ /* 0x000fc600078e3cff */
[----:B0-----:R-:W-:Y:S01]  /*b4b0*/  IMAD R9, R0, 0x8, R3 ;  /* 0x0000000800097824 */ /* 0x001fe200078e0203 */
[----:B------:R-:W-:Y:S01]  /*b4c0*/  SHF.L.U32 R4, R7, 0x1f, RZ ;  /* 0x0000001f07047819 */ /* 0x000fe200000006ff */
[----:B-1----:R-:W-:Y:S06]  /*b4d0*/  @!P0 BRA `(.L_x_315) ;  /* 0x0000000400e48947 */ /* 0x002fec0003800000 */
.L_x_335:
        /* <DEDUP_REMOVED lines=9> */
.L_x_336:
        /* <DEDUP_REMOVED lines=9> */
.L_x_337:
        /* <DEDUP_REMOVED lines=9> */
.L_x_338:
        /* <DEDUP_REMOVED lines=9> */
.L_x_339:
        /* <DEDUP_REMOVED lines=9> */
.L_x_340:
        /* <DEDUP_REMOVED lines=9> */
.L_x_341:
[----:B------:R-:W1:Y:S01]  /*b840*/  SYNCS.PHASECHK.TRANS64.TRYWAIT P0, [R9+URZ], R4 ;  /* 0x00000004090075a7 */ /* 0x000e62000800017f */
[----:B------:R-:W-:-:S05]  /*b850*/  VIADD R0, R0, 0x1 ;  /* 0x0000000100007836 */ /* 0x000fca0000000000 */
[----:B------:R-:W-:-:S04]  /*b860*/  ISETP.NE.AND P1, PT, R0, 0xb, PT ;  /* 0x0000000b0000780c */ /* 0x000fc80003f25270 */
[----:B------:R-:W-:Y:S02]  /*b870*/  SEL R2, RZ, 0x1, P1 ;  /* 0x00000001ff027807 */ /* 0x000fe40000800000 */
[----:B------:R-:W-:Y:S02]  /*b880*/  SEL R0, R0, RZ, P1 ;  /* 0x000000ff00007207 */ /* 0x000fe40000800000 */
[----:B------:R-:W-:Y:S01]  /*b890*/  LOP3.LUT R2, R7, R2, RZ, 0x3c, !PT ;  /* 0x0000000207027212 */ /* 0x000fe200078e3cff */
[----:B-1----:R-:W-:Y:S06]  /*b8a0*/  @!P0 BRA `(.L_x_322) ;  /* 0x00000004007c8947 */ /* 0x002fec0003800000 */
.L_x_342:
[----:B------:R-:W-:Y:S01]  /*b8b0*/  IMAD R3, R0, 0x8, R3 ;  /* 0x0000000800037824 */ /* 0x000fe200078e0203 */
[----:B------:R-:W-:-:S07]  /*b8c0*/  SHF.L.U32 R0, R2, 0x1f, RZ ;  /* 0x0000001f02007819 */ /* 0x000fce00000006ff */
.L_x_323:
[----:B--2---:R2:W3:Y:S02]  /*b8d0*/  SYNCS.PHASECHK.TRANS64.TRYWAIT P0, [R3+URZ], R0 ;  /* 0x00000000030075a7 */ /* 0x0044e4000800017f */
[----:B---3--:R-:W-:Y:S05]  /*b8e0*/  @!P0 NANOSLEEP.SYNCS 0x989680 ;  /* 0x009896800000895d */ /* 0x008fea0003900000 */
[----:B------:R-:W3:Y:S02]  /*b8f0*/  @!P0 SYNCS.PHASECHK.TRANS64 P0, [R3+URZ], R0 ;  /* 0x00000000030085a7 */ /* 0x000ee4000800007f */
[----:B---3--:R-:W-:Y:S05]  /*b900*/  @!P0 BRA `(.L_x_323) ;  /* 0xfffffffc00f08947 */ /* 0x008fea000383ffff */
.L_x_311:
[----:B------:R-:W-:Y:S05]  /*b910*/  BSYNC B0 ;  /* 0x0000000000007941 */ /* 0x000fea0003800000 */
.L_x_310:
[----:B------:R-:W-:Y:S05]  /*b920*/  EXIT ;  /* 0x000000000000794d */ /* 0x000fea0003800000 */
.L_x_20:
[----:B-1----:R1:W2:Y:S02]  /*b930*/  SYNCS.PHASECHK.TRANS64.TRYWAIT P0, [R161+URZ], R0 ;  /* 0x00000000a10075a7 */ /* 0x0022a4000800017f */
[----:B--2---:R-:W-:Y:S05]  /*b940*/  @!P0 NANOSLEEP.SYNCS 0x989680 ;  /* 0x009896800000895d */ /* 0x004fea0003900000 */
[----:B------:R-:W2:Y:S02]  /*b950*/  @!P0 SYNCS.PHASECHK.TRANS64 P0, [R161+URZ], R0 ;  /* 0x00000000a10085a7 */ /* 0x000ea4000800007f */
[----:B--2---:R-:W-:Y:S05]  /*b960*/  @!P0 BRA `(.L_x_20) ;  /* 0xfffffffc00f08947 */ /* 0x004fea000383ffff */
[----:B------:R-:W-:Y:S05]  /*b970*/  BRA `(.L_x_324) ;  /* 0xffffff5c009c7947 */ /* 0x000fea000383ffff */
.L_x_25:
[----:B--2---:R2:W3:Y:S02]  /*b980*/  SYNCS.PHASECHK.TRANS64.TRYWAIT P1, [R3+URZ], R0 ;  /* 0x00000000030075a7 */ /* 0x0044e4000802017f */
[----:B---3--:R-:W-:Y:S05]  /*b990*/  @!P1 NANOSLEEP.SYNCS 0x989680 ;  /* 0x009896800000995d */ /* 0x008fea0003900000 */
[----:B------:R-:W3:Y:S02]  /*b9a0*/  @!P1 SYNCS.PHASECHK.TRANS64 P1, [R3+URZ], R0 ;  /* 0x00000000030095a7 */ /* 0x000ee4000802007f */
[----:B---3--:R-:W-:Y:S05]  /*b9b0*/  @!P1 BRA `(.L_x_25) ;  /* 0xfffffffc00f09947 */ /* 0x008fea000383ffff */
[----:B------:R-:W-:Y:S05]  /*b9c0*/  BRA `(.L_x_24) ;  /* 0xffffff6000087947 */ /* 0x000fea000383ffff */
.L_x_30:
[----:B--2---:R-:W-:-:S04]  /*b9d0*/  IMAD.U32 R5, RZ, RZ, UR4 ;  /* 0x00000004ff057e24 */ /* 0x004fc8000f8e00ff */
[----:B------:R2:W3:Y:S03]  /*b9e0*/  SYNCS.PHASECHK.TRANS64.TRYWAIT P1, [R5+URZ], R4 ;  /* 0x00000004050075a7 */ /* 0x0004e6000802017f */
[----:B---3--:R-:W-:Y:S05]  /*b9f0*/  @!P1 NANOSLEEP.SYNCS 0x989680 ;  /* 0x009896800000995d */ /* 0x008fea0003900000 */
[----:B------:R-:W3:Y:S02]  /*ba00*/  @!P1 SYNCS.PHASECHK.TRANS64 P1, [R5+URZ], R4 ;  /* 0x00000004050095a7 */ /* 0x000ee4000802007f */
[----:B---3--:R-:W-:Y:S05]  /*ba10*/  @!P1 BRA `(.L_x_30) ;  /* 0xfffffffc00ec9947 */ /* 0x008fea000383ffff */
[----:B------:R-:W-:Y:S05]  /*ba20*/  BRA `(.L_x_29) ;  /* 0xffffff60009c7947 */ /* 0x000fea000383ffff */
.L_x_36:
[----:B-1----:R1:W2:Y:S02]  /*ba30*/  SYNCS.PHASECHK.TRANS64.TRYWAIT P0, [R161+URZ+0x10], R0 ;  /* 0x00001000a10075a7 */ /* 0x0022a4000800017f */
[----:B--2---:R-:W-:Y:S05]  /*ba40*/  @!P0 NANOSLEEP.SYNCS 0x989680 ;  /* 0x009896800000895d */ /* 0x004fea0003900000 */
[----:B------:R-:W2:Y:S02]  /*ba50*/  @!P0 SYNCS.PHASECHK.TRANS64 P0, [R161+URZ+0x10], R0 ;  /* 0x00001000a10085a7 */ /* 0x000ea4000800007f */
[----:B--2---:R-:W-:Y:S05]  /*ba60*/  @!P0 BRA `(.L_x_36) ;  /* 0xfffffffc00f08947 */ /* 0x004fea000383ffff */
[----:B------:R-:W-:Y:S05]  /*ba70*/  BRA `(.L_x_325) ;  /* 0xffffff6400ac7947 */ /* 0x000fea000383ffff */
.L_x_297:
[----:B------:R-:W-:Y:S01]  /*ba80*/  BSSY B1, `(.L_x_326) ;  /* 0x0000006000017945 */ /* 0x000fe20003800000 */
[----:B------:R-:W-:-:S07]  /*ba90*/  IMAD.MOV.U32 R15, RZ, RZ, -0x1 ;  /* 0xffffffffff0f7424 */ /* 0x000fce00078e00ff */
[----:B-----5:R-:W-:Y:S05]  /*baa0*/  WARPSYNC.COLLECTIVE R15, `(.L_x_327) ;  /* 0x000000000f0c7348 */ /* 0x020fea0003c00000 */
[----:B------:R-:W-:Y:S02]  /*bab0*/  ELECT P6, UR62, PT ;  /* 0x00000000003e782f */ /* 0x000fe400038c0000 */
[----:B------:R-:W-:Y:S01]  /*bac0*/  MOV R14, UR62 ;  /* 0x0000003e000e7c02 */ /* 0x000fe20008000f00 */
[----:B-----5:R-:W-:Y:S10]  /*bad0*/  ENDCOLLECTIVE ;  /* 0x000000000000791b */ /* 0x020ff40003800000 */
.L_x_327:
[----:B------:R-:W-:Y:S05]  /*bae0*/  BSYNC B1 ;  /* 0x0000000000017941 */ /* 0x000fea0003800000 */
.L_x_326:
[----:B------:R-:W-:Y:S05]  /*baf0*/  BRA `(.L_x_328) ;  /* 0xffffffe800fc7947 */ /* 0x000fea000383ffff */
.L_x_300:
[----:B0-----:R0:W1:Y:S02]  /*bb00*/  SYNCS.PHASECHK.TRANS64.TRYWAIT P1, [R12+URZ+0x58], R5 ;  /* 0x000058050c0075a7 */ /* 0x001064000802017f */
[----:B-1----:R-:W-:Y:S05]  /*bb10*/  @!P1 NANOSLEEP.SYNCS 0x989680 ;  /* 0x009896800000995d */ /* 0x002fea0003900000 */
[----:B------:R-:W1:Y:S02]  /*bb20*/  @!P1 SYNCS.PHASECHK.TRANS64 P1, [R12+URZ+0x58], R5 ;  /* 0x000058050c0095a7 */ /* 0x000e64000802007f */
[----:B-1----:R-:W-:Y:S05]  /*bb30*/  @!P1 BRA `(.L_x_300) ;  /* 0xfffffffc00f09947 */ /* 0x002fea000383ffff */
[----:B------:R-:W-:Y:S05]  /*bb40*/  BRA `(.L_x_329) ;  /* 0xffffffec00307947 */ /* 0x000fea000383ffff */
.L_x_309:
[----:B------:R-:W-:Y:S01]  /*bb50*/  BSSY B0, `(.L_x_330) ;  /* 0x0000006000007945 */ /* 0x000fe20003800000 */
[----:B------:R-:W-:-:S07]  /*bb60*/  IMAD.MOV.U32 R15, RZ, RZ, -0x1 ;  /* 0xffffffffff0f7424 */ /* 0x000fce00078e00ff */
[----:B-----5:R-:W-:Y:S05]  /*bb70*/  WARPSYNC.COLLECTIVE R15, `(.L_x_331) ;  /* 0x000000000f0c7348 */ /* 0x020fea0003c00000 */
[----:B------:R-:W-:Y:S02]  /*bb80*/  ELECT P6, UR62, PT ;  /* 0x00000000003e782f */ /* 0x000fe400038c0000 */
[----:B------:R-:W-:Y:S01]  /*bb90*/  MOV R14, UR62 ;  /* 0x0000003e000e7c02 */ /* 0x000fe20008000f00 */
[----:B-----5:R-:W-:Y:S10]  /*bba0*/  ENDCOLLECTIVE ;  /* 0x000000000000791b */ /* 0x020ff40003800000 */
.L_x_331:
[----:B------:R-:W-:Y:S05]  /*bbb0*/  BSYNC B0 ;  /* 0x0000000000007941 */ /* 0x000fea0003800000 */
.L_x_330:
[----:B------:R-:W-:Y:S05]  /*bbc0*/  BRA `(.L_x_332) ;  /* 0xfffffff400a87947 */ /* 0x000fea000383ffff */
.L_x_313:
[----:B0-----:R0:W1:Y:S02]  /*bbd0*/  SYNCS.PHASECHK.TRANS64.TRYWAIT P0, [R7+URZ], R2 ;  /* 0x00000002070075a7 */ /* 0x001064000800017f */
[----:B-1----:R-:W-:Y:S05]  /*bbe0*/  @!P0 NANOSLEEP.SYNCS 0x989680 ;  /* 0x009896800000895d */ /* 0x002fea0003900000 */
[----:B------:R-:W1:Y:S02]  /*bbf0*/  @!P0 SYNCS.PHASECHK.TRANS64 P0, [R7+URZ], R2 ;  /* 0x00000002070085a7 */ /* 0x000e64000800007f */
[----:B-1----:R-:W-:Y:S05]  /*bc00*/  @!P0 BRA `(.L_x_313) ;  /* 0xfffffffc00f08947 */ /* 0x002fea000383ffff */
[----:B------:R-:W-:Y:S05]  /*bc10*/  BRA `(.L_x_333) ;  /* 0xfffffff400e87947 */ /* 0x000fea000383ffff */
.L_x_314:
[----:B0-----:R0:W1:Y:S02]  /*bc20*/  SYNCS.PHASECHK.TRANS64.TRYWAIT P0, [R9+URZ], R4 ;  /* 0x00000004090075a7 */ /* 0x001064000800017f */
[----:B-1----:R-:W-:Y:S05]  /*bc30*/  @!P0 NANOSLEEP.SYNCS 0x989680 ;  /* 0x009896800000895d */ /* 0x002fea0003900000 */
[----:B------:R-:W1:Y:S02]  /*bc40*/  @!P0 SYNCS.PHASECHK.TRANS64 P0, [R9+URZ], R4 ;  /* 0x00000004090085a7 */ /* 0x000e64000800007f */
[----:B-1----:R-:W-:Y:S05]  /*bc50*/  @!P0 BRA `(.L_x_314) ;  /* 0xfffffffc00f08947 */ /* 0x002fea000383ffff */
[----:B------:R-:W-:Y:S05]  /*bc60*/  BRA `(.L_x_334) ;  /* 0xfffffff400f87947 */ /* 0x000fea000383ffff */
.L_x_315:
[----:B0-----:R0:W1:Y:S02]  /*bc70*/  SYNCS.PHASECHK.TRANS64.TRYWAIT P0, [R6+URZ], R5 ;  /* 0x00000005060075a7 */ /* 0x001064000800017f */
[----:B-1----:R-:W-:Y:S05]  /*bc80*/  @!P0 NANOSLEEP.SYNCS 0x989680 ;  /* 0x009896800000895d */ /* 0x002fea0003900000 */
[----:B------:R-:W1:Y:S02]  /*bc90*/  @!P0 SYNCS.PHASECHK.TRANS64 P0, [R6+URZ], R5 ;  /* 0x00000005060085a7 */ /* 0x000e64000800007f */
[----:B-1----:R-:W-:Y:S05]  /*bca0*/  @!P0 BRA `(.L_x_315) ;  /* 0xfffffffc00f08947 */ /* 0x002fea000383ffff */
[----:B------:R-:W-:Y:S05]  /*bcb0*/  BRA `(.L_x_335) ;  /* 0xfffffff800087947 */ /* 0x000fea000383ffff */
.L_x_316:
[----:B0-----:R0:W1:Y:S02]  /*bcc0*/  SYNCS.PHASECHK.TRANS64.TRYWAIT P0, [R9+URZ], R4 ;  /* 0x00000004090075a7 */ /* 0x001064000800017f */
[----:B-1----:R-:W-:Y:S05]  /*bcd0*/  @!P0 NANOSLEEP.SYNCS 0x989680 ;  /* 0x009896800000895d */ /* 0x002fea0003900000 */
[----:B------:R-:W1:Y:S02]  /*bce0*/  @!P0 SYNCS.PHASECHK.TRANS64 P0, [R9+URZ], R4 ;  /* 0x00000004090085a7 */ /* 0x000e64000800007f */
[----:B-1----:R-:W-:Y:S05]  /*bcf0*/  @!P0 BRA `(.L_x_316) ;  /* 0xfffffffc00f08947 */ /* 0x002fea000383ffff */
[----:B------:R-:W-:Y:S05]  /*bd00*/  BRA `(.L_x_336) ;  /* 0xfffffff800187947 */ /* 0x000fea000383ffff */
.L_x_317:
[----:B0-----:R0:W1:Y:S02]  /*bd10*/  SYNCS.PHASECHK.TRANS64.TRYWAIT P0, [R6+URZ], R5 ;  /* 0x00000005060075a7 */ /* 0x001064000800017f */
[----:B-1----:R-:W-:Y:S05]  /*bd20*/  @!P0 NANOSLEEP.SYNCS 0x989680 ;  /* 0x009896800000895d */ /* 0x002fea0003900000 */
[----:B------:R-:W1:Y:S02]  /*bd30*/  @!P0 SYNCS.PHASECHK.TRANS64 P0, [R6+URZ], R5 ;  /* 0x00000005060085a7 */ /* 0x000e64000800007f */
[----:B-1----:R-:W-:Y:S05]  /*bd40*/  @!P0 BRA `(.L_x_317) ;  /* 0xfffffffc00f08947 */ /* 0x002fea000383ffff */
[----:B------:R-:W-:Y:S05]  /*bd50*/  BRA `(.L_x_337) ;  /* 0xfffffff800287947 */ /* 0x000fea000383ffff */
.L_x_318:
[----:B0-----:R0:W1:Y:S02]  /*bd60*/  SYNCS.PHASECHK.TRANS64.TRYWAIT P0, [R9+URZ], R4 ;  /* 0x00000004090075a7 */ /* 0x001064000800017f */
[----:B-1----:R-:W-:Y:S05]  /*bd70*/  @!P0 NANOSLEEP.SYNCS 0x989680 ;  /* 0x009896800000895d */ /* 0x002fea0003900000 */
[----:B------:R-:W1:Y:S02]  /*bd80*/  @!P0 SYNCS.PHASECHK.TRANS64 P0, [R9+URZ], R4 ;  /* 0x00000004090085a7 */ /* 0x000e64000800007f */
[----:B-1----:R-:W-:Y:S05]  /*bd90*/  @!P0 BRA `(.L_x_318) ;  /* 0xfffffffc00f08947 */ /* 0x002fea000383ffff */
[----:B------:R-:W-:Y:S05]  /*bda0*/  BRA `(.L_x_338) ;  /* 0xfffffff800387947 */ /* 0x000fea000383ffff */
.L_x_319:
[----:B0-----:R0:W1:Y:S02]  /*bdb0*/  SYNCS.PHASECHK.TRANS64.TRYWAIT P0, [R6+URZ], R5 ;  /* 0x00000005060075a7 */ /* 0x001064000800017f */
[----:B-1----:R-:W-:Y:S05]  /*bdc0*/  @!P0 NANOSLEEP.SYNCS 0x989680 ;  /* 0x009896800000895d */ /* 0x002fea0003900000 */
[----:B------:R-:W1:Y:S02]  /*bdd0*/  @!P0 SYNCS.PHASECHK.TRANS64 P0, [R6+URZ], R5 ;  /* 0x00000005060085a7 */ /* 0x000e64000800007f */
[----:B-1----:R-:W-:Y:S05]  /*bde0*/  @!P0 BRA `(.L_x_319) ;  /* 0xfffffffc00f08947 */ /* 0x002fea000383ffff */
[----:B------:R-:W-:Y:S05]  /*bdf0*/  BRA `(.L_x_339) ;  /* 0xfffffff800487947 */ /* 0x000fea000383ffff */
.L_x_320:
[----:B0-----:R0:W1:Y:S02]  /*be00*/  SYNCS.PHASECHK.TRANS64.TRYWAIT P0, [R9+URZ], R4 ;  /* 0x00000004090075a7 */ /* 0x001064000800017f */
[----:B-1----:R-:W-:Y:S05]  /*be10*/  @!P0 NANOSLEEP.SYNCS 0x989680 ;  /* 0x009896800000895d */ /* 0x002fea0003900000 */
[----:B------:R-:W1:Y:S02]  /*be20*/  @!P0 SYNCS.PHASECHK.TRANS64 P0, [R9+URZ], R4 ;  /* 0x00000004090085a7 */ /* 0x000e64000800007f */
[----:B-1----:R-:W-:Y:S05]  /*be30*/  @!P0 BRA `(.L_x_320) ;  /* 0xfffffffc00f08947 */ /* 0x002fea000383ffff */
[----:B------:R-:W-:Y:S05]  /*be40*/  BRA `(.L_x_340) ;  /* 0xfffffff800587947 */ /* 0x000fea000383ffff */
.L_x_321:
[----:B0-----:R0:W1:Y:S02]  /*be50*/  SYNCS.PHASECHK.TRANS64.TRYWAIT P0, [R6+URZ], R5 ;  /* 0x00000005060075a7 */ /* 0x001064000800017f */
[----:B-1----:R-:W-:Y:S05]  /*be60*/  @!P0 NANOSLEEP.SYNCS 0x989680 ;  /* 0x009896800000895d */ /* 0x002fea0003900000 */
[----:B------:R-:W1:Y:S02]  /*be70*/  @!P0 SYNCS.PHASECHK.TRANS64 P0, [R6+URZ], R5 ;  /* 0x00000005060085a7 */ /* 0x000e64000800007f */
[----:B-1----:R-:W-:Y:S05]  /*be80*/  @!P0 BRA `(.L_x_321) ;  /* 0xfffffffc00f08947 */ /* 0x002fea000383ffff */
[----:B------:R-:W-:Y:S05]  /*be90*/  BRA `(.L_x_341) ;  /* 0xfffffff800687947 */ /* 0x000fea000383ffff */
.L_x_322:
[----:B-1----:R1:W2:Y:S02]  /*bea0*/  SYNCS.PHASECHK.TRANS64.TRYWAIT P0, [R9+URZ], R4 ;  /* 0x00000004090075a7 */ /* 0x0022a4000800017f */
[----:B--2---:R-:W-:Y:S05]  /*beb0*/  @!P0 NANOSLEEP.SYNCS 0x989680 ;  /* 0x009896800000895d */ /* 0x004fea0003900000 */
[----:B------:R-:W2:Y:S02]  /*bec0*/  @!P0 SYNCS.PHASECHK.TRANS64 P0, [R9+URZ], R4 ;  /* 0x00000004090085a7 */ /* 0x000ea4000800007f */
[----:B--2---:R-:W-:Y:S05]  /*bed0*/  @!P0 BRA `(.L_x_322) ;  /* 0xfffffffc00f08947 */ /* 0x004fea000383ffff */
[----:B------:R-:W-:Y:S05]  /*bee0*/  BRA `(.L_x_342) ;  /* 0xfffffff800707947 */ /* 0x000fea000383ffff */
.L_x_343:
[----:B------:R-:W-:-:S00]  /*bef0*/  BRA `(.L_x_343) ;  /* 0xfffffffc00fc7947 */ /* 0x000fc0000383ffff */
[----:B------:R-:W-:-:S00]  /*bf00*/  NOP ;  /* 0x0000000000007918 */ /* 0x000fc00000000000 */
[----:B------:R-:W-:-:S00]  /*bf10*/  NOP ;  /* 0x0000000000007918 */ /* 0x000fc00000000000 */
[----:B------:R-:W-:-:S00]  /*bf20*/  NOP ;  /* 0x0000000000007918 */ /* 0x000fc00000000000 */
[----:B------:R-:W-:-:S00]  /*bf30*/  NOP ;  /* 0x0000000000007918 */ /* 0x000fc00000000000 */
[----:B------:R-:W-:-:S00]  /*bf40*/  NOP ;  /* 0x0000000000007918 */ /* 0x000fc00000000000 */
[----:B------:R-:W-:-:S00]  /*bf50*/  NOP ;  /* 0x0000000000007918 */ /* 0x000fc00000000000 */
[----:B------:R-:W-:-:S00]  /*bf60*/  NOP ;  /* 0x0000000000007918 */ /* 0x000fc00000000000 */
[----:B------:R-:W-:-:S00]  /*bf70*/  NOP ;  /* 0x0000000000007918 */ /* 0x000fc00000000000 */
.L_x_344:


//--------------------- .nv.global.init           --------------------------
	.section	.nv.global.init,"aw",@progbits
.nv.global.init:
	.type		$str$22,@object
	.size		$str$22,($str$23 - $str$22)
$str$22:
        /*0000*/ 	.byte	0x6b, 0x5f, 0x74, 0x69, 0x6c, 0x65, 0x5f, 0x63, 0x6f, 0x75, 0x6e, 0x74, 0x20, 0x3e, 0x3d, 0x20
        /*0010*/ 	.byte	0x31, 0x00
	.type		$str$23,@object
	.size		$str$23,(__unnamed_1 - $str$23)
$str$23:
        /*0012*/ 	.byte	0x2f, 0x74, 0x6d, 0x70, 0x2f, 0x63, 0x75, 0x74, 0x6c, 0x61, 0x73, 0x73, 0x5f, 0x73, 0x77, 0x65
        /*0022*/ 	.byte	0x65, 0x70, 0x5f, 0x73, 0x72, 0x63, 0x2f, 0x69, 0x6e, 0x63, 0x6c, 0x75, 0x64, 0x65, 0x2f, 0x63
        /*0032*/ 	.byte	0x75, 0x74, 0x6c, 0x61, 0x73, 0x73, 0x2f, 0x67, 0x65, 0x6d, 0x6d, 0x2f, 0x63, 0x6f, 0x6c, 0x6c
        /*0042*/ 	.byte	0x65, 0x63, 0x74, 0x69, 0x76, 0x65, 0x2f, 0x73, 0x6d, 0x39, 0x30, 0x5f, 0x6d, 0x6d, 0x61, 0x5f
        /*0052*/ 	.byte	0x74, 0x6d, 0x61, 0x5f, 0x67, 0x6d, 0x6d, 0x61, 0x5f, 0x73, 0x73, 0x5f, 0x77, 0x61, 0x72, 0x70
        /*0062*/ 	.byte	0x73, 0x70, 0x65, 0x63, 0x69, 0x61, 0x6c, 0x69, 0x7a, 0x65, 0x64, 0x2e, 0x68, 0x70, 0x70, 0x00
	.type		__unnamed_1,@object
	.size		__unnamed_1,(.L_0 - __unnamed_1)
__unnamed_1:
        /*0072*/ 	.byte	0x76, 0x6f, 0x69, 0x64, 0x20, 0x63, 0x75, 0x74, 0x6c, 0x61, 0x73, 0x73, 0x3a, 0x3a, 0x67, 0x65
        /* <DEDUP_REMOVED lines=180> */
        /*0bc2*/ 	.byte	0x79, 0x5d, 0x00
.L_0:


//--------------------- .nv.shared._ZN7cutlass13device_kernelINS_4gemm6kernel13GemmUniversalIN4cute5tupleIJiiiiEEENS1_10collective13CollectiveMmaINS1_34MainloopSm90TmaGmmaWarpSpecializedILi11ENS5_IJNS4_1CILi2EEENSA_ILi1EEESC_EEENS1_32KernelTmaWarpSpecializedPingpongEEENS5_IJNSA_ILi64EEENSA_ILi256EEENSA_ILi32EEEEEENS_6half_tENS5_IJlSC_lEEESK_SL_NS4_8TiledMMAINS4_8MMA_AtomIJNS4_4SM904GMMA26MMA_64x256x16_F32F16F16_SSILNSP_5MajorE0ELSR_0ELNSP_7ScaleInE1ELSS_1EEEEEENS4_6LayoutINS5_IJSC_SC_SC_EEENS5_IJNSA_ILi0EEESX_SX_EEEEENS5_IJNS4_10UnderscoreES10_S10_EEEEENS4_13SM90_TMA_LOADENS4_14ComposedLayoutINS4_7SwizzleILi2ELi4ELi3EEENS4_18smem_ptr_flag_bitsILi16EEENSV_INS5_IJNSA_ILi8EEESI_EEENS5_IJSI_SC_EEEEEEEvNS4_8identityENS4_23SM90_TMA_LOAD_MULTICASTES1D_vS1E_EENS_8epilogue10collective6detail29Sm90TmaWarpSpecializedAdapterINS1I_15DefaultEpilogueISK_SL_SL_NS1H_6thread17LinearCombinationISK_Li1EffLNS1M_9ScaleType4KindE0ELNS_15FloatRoundStyleE2ESK_EENS1_15EpilogueDefaultEEEEEvvEEEEvNT_6ParamsE --------------------------
	.section	.nv.shared._ZN7cutlass13device_kernelINS_4gemm6kernel13GemmUniversalIN4cute5tupleIJiiiiEEENS1_10collective13CollectiveMmaINS1_34MainloopSm90TmaGmmaWarpSpecializedILi11ENS5_IJNS4_1CILi2EEENSA_ILi1EEESC_EEENS1_32KernelTmaWarpSpecializedPingpongEEENS5_IJNSA_ILi64EEENSA_ILi256EEENSA_ILi32EEEEEENS_6half_tENS5_IJlSC_lEEESK_SL_NS4_8TiledMMAINS4_8MMA_AtomIJNS4_4SM904GMMA26MMA_64x256x16_F32F16F16_SSILNSP_5MajorE0ELSR_0ELNSP_7ScaleInE1ELSS_1EEEEEENS4_6LayoutINS5_IJSC_SC_SC_EEENS5_IJNSA_ILi0EEESX_SX_EEEEENS5_IJNS4_10UnderscoreES10_S10_EEEEENS4_13SM90_TMA_LOADENS4_14ComposedLayoutINS4_7SwizzleILi2ELi4ELi3EEENS4_18smem_ptr_flag_bitsILi16EEENSV_INS5_IJNSA_ILi8EEESI_EEENS5_IJSI_SC_EEEEEEEvNS4_8identityENS4_23SM90_TMA_LOAD_MULTICASTES1D_vS1E_EENS_8epilogue10collective6detail29Sm90TmaWarpSpecializedAdapterINS1I_15DefaultEpilogueISK_SL_SL_NS1H_6thread17LinearCombinationISK_Li1EffLNS1M_9ScaleType4KindE0ELNS_15FloatRoundStyleE2ESK_EENS1_15EpilogueDefaultEEEEEvvEEEEvNT_6ParamsE,"aw",@nobits
	.sectionflags	@""
	.align	16
	.zero		1024


//--------------------- .nv.shared.reserved.0     --------------------------
	.section	.nv.shared.reserved.0,"aw",@nobits
	.weak		__nv_reservedSMEM_offset_0_alias
	.size		__nv_reservedSMEM_offset_0_alias, 0, 0
	.other		__nv_reservedSMEM_offset_0_alias,@"STO_CUDA_RESERVED_SHARED STV_DEFAULT"
__nv_reservedSMEM_offset_0_alias:
	.zero		0


//--------------------- .nv.global                --------------------------
	.section	.nv.global,"aw",@nobits
.nv.global:
	.type		_ZN39_INTERNAL_3d2d1d3a_4_k_cu_f1fd6721_34604cute1_E,@object
	.size		_ZN39_INTERNAL_3d2d1d3a_4_k_cu_f1fd6721_34604cute1_E,(_ZN39_INTERNAL_3d2d1d3a_4_k_cu_f1fd6721_34604cuda3std3__45__cpo6cbeginE - _ZN39_INTERNAL_3d2d1d3a_4_k_cu_f1fd6721_34604cute1_E)
_ZN39_INTERNAL_3d2d1d3a_4_k_cu_f1fd6721_34604cute1_E:
	.zero		1
	.type		_ZN39_INTERNAL_3d2d1d3a_4_k_cu_f1fd6721_34604cuda3std3__45__cpo6cbeginE,@object
	.size		_ZN39_INTERNAL_3d2d1d3a_4_k_cu_f1fd6721_34604cuda3std3__45__cpo6cbeginE,(_ZN39_INTERNAL_3d2d1d3a_4_k_cu_f1fd6721_34604cuda3std3__48in_placeE - _ZN39_INTERNAL_3d2d1d3a_4_k_cu_f1fd6721_34604cuda3std3__45__cpo6cbeginE)
_ZN39_INTERNAL_3d2d1d3a_4_k_cu_f1fd6721_34604cuda3std3__45__cpo6cbeginE:
	.zero		1
	.type		_ZN39_INTERNAL_3d2d1d3a_4_k_cu_f1fd6721_34604cuda3std3__48in_placeE,@object
	.size		_ZN39_INTERNAL_3d2d1d3a_4_k_cu_f1fd6721_34604cuda3std3__48in_placeE,(_ZN39_INTERNAL_3d2d1d3a_4_k_cu_f1fd6721_34604cuda3std6ranges3__45__cpo9iter_moveE - _ZN39_INTERNAL_3d2d1d3a_4_k_cu_f1fd6721_34604cuda3std3__48in_placeE)
_ZN39_INTERNAL_3d2d1d3a_4_k_cu_f1fd6721_34604cuda3std3__48in_placeE:
	.zero		1
	.type		_ZN39_INTERNAL_3d2d1d3a_4_k_cu_f1fd6721_34604cuda3std6ranges3__45__cpo9iter_moveE,@object
	.size		_ZN39_INTERNAL_3d2d1d3a_4_k_cu_f1fd6721_34604cuda3std6ranges3__45__cpo9iter_moveE,(_ZN39_INTERNAL_3d2d1d3a_4_k_cu_f1fd6721_34604cuda3std3__45__cpo5beginE - _ZN39_INTERNAL_3d2d1d3a_4_k_cu_f1fd6721_34604cuda3std6ranges3__45__cpo9iter_moveE)
_ZN39_INTERNAL_3d2d1d3a_4_k_cu_f1fd6721_34604cuda3std6ranges3__45__cpo9iter_moveE:
	.zero		1
	.type		_ZN39_INTERNAL_3d2d1d3a_4_k_cu_f1fd6721_34604cuda3std3__45__cpo5beginE,@object
	.size		_ZN39_INTERNAL_3d2d1d3a_4_k_cu_f1fd6721_34604cuda3std3__45__cpo5beginE,(_ZN39_INTERNAL_3d2d1d3a_4_k_cu_f1fd6721_34604cuda3std3__441_GLOBAL__N__3d2d1d3a_4_k_cu_f1fd6721_34606ignoreE - _ZN39_INTERNAL_3d2d1d3a_4_k_cu_f1fd6721_34604cuda3std3__45__cpo5beginE)
_ZN39_INTERNAL_3d2d1d3a_4_k_cu_f1fd6721_34604cuda3std3__45__cpo5beginE:
	.zero		1
	.type		_ZN39_INTERNAL_3d2d1d3a_4_k_cu_f1fd6721_34604cuda3std3__441_GLOBAL__N__3d2d1d3a_4_k_cu_f1fd6721_34606ignoreE,@object
	.size		_ZN39_INTERNAL_3d2d1d3a_4_k_cu_f1fd6721_34604cuda3std3__441_GLOBAL__N__3d2d1d3a_4_k_cu_f1fd6721_34606ignoreE,(_ZN39_INTERNAL_3d2d1d3a_4_k_cu_f1fd6721_34604cute7productE - _ZN39_INTERNAL_3d2d1d3a_4_k_cu_f1fd6721_34604cuda3std3__441_GLOBAL__N__3d2d1d3a_4_k_cu_f1fd6721_34606ignoreE)
_ZN39_INTERNAL_3d2d1d3a_4_k_cu_f1fd6721_34604cuda3std3__441_GLOBAL__N__3d2d1d3a_4_k_cu_f1fd6721_34606ignoreE:
	.zero		1
	.type		_ZN39_INTERNAL_3d2d1d3a_4_k_cu_f1fd6721_34604cute7productE,@object
	.size		_ZN39_INTERNAL_3d2d1d3a_4_k_cu_f1fd6721_34604cute7productE,(_ZN39_INTERNAL_3d2d1d3a_4_k_cu_f1fd6721_34604cuda3std3__45__cpo3endE - _ZN39_INTERNAL_3d2d1d3a_4_k_cu_f1fd6721_34604cute7productE)
_ZN39_INTERNAL_3d2d1d3a_4_k_cu_f1fd6721_34604cute7productE:
	.zero		1
	.type		_ZN39_INTERNAL_3d2d1d3a_4_k_cu_f1fd6721_34604cuda3std3__45__cpo3endE,@object
	.size		_ZN39_INTERNAL_3d2d1d3a_4_k_cu_f1fd6721_34604cuda3std3__45__cpo3endE,(_ZN39_INTERNAL_3d2d1d3a_4_k_cu_f1fd6721_34604cuda3std3__419piecewise_constructE - _ZN39_INTERNAL_3d2d1d3a_4_k_cu_f1fd6721_34604cuda3std3__45__cpo3endE)
_ZN39_INTERNAL_3d2d1d3a_4_k_cu_f1fd6721_34604cuda3std3__45__cpo3endE:
	.zero		1
	.type		_ZN39_INTERNAL_3d2d1d3a_4_k_cu_f1fd6721_34604cuda3std3__419piecewise_constructE,@object
	.size		_ZN39_INTERNAL_3d2d1d3a_4_k_cu_f1fd6721_34604cuda3std3__419piecewise_constructE,(_ZN39_INTERNAL_3d2d1d3a_4_k_cu_f1fd6721_34604cuda3std3__45__cpo4cendE - _ZN39_INTERNAL_3d2d1d3a_4_k_cu_f1fd6721_34604cuda3std3__419piecewise_constructE)
_ZN39_INTERNAL_3d2d1d3a_4_k_cu_f1fd6721_34604cuda3std3__419piecewise_constructE:
	.zero		1
	.type		_ZN39_INTERNAL_3d2d1d3a_4_k_cu_f1fd6721_34604cuda3std3__45__cpo4cendE,@object
	.size		_ZN39_INTERNAL_3d2d1d3a_4_k_cu_f1fd6721_34604cuda3std3__45__cpo4cendE,(_ZN39_INTERNAL_3d2d1d3a_4_k_cu_f1fd6721_34604cuda3std6ranges3__45__cpo4swapE - _ZN39_INTERNAL_3d2d1d3a_4_k_cu_f1fd6721_34604cuda3std3__45__cpo4cendE)
_ZN39_INTERNAL_3d2d1d3a_4_k_cu_f1fd6721_34604cuda3std3__45__cpo4cendE:
	.zero		1
	.type		_ZN39_INTERNAL_3d2d1d3a_4_k_cu_f1fd6721_34604cuda3std6ranges3__45__cpo4swapE,@object
	.size		_ZN39_INTERNAL_3d2d1d3a_4_k_cu_f1fd6721_34604cuda3std6ranges3__45__cpo4swapE,(.L_8 - _ZN39_INTERNAL_3d2d1d3a_4_k_cu_f1fd6721_34604cuda3std6ranges3__45__cpo4swapE)
_ZN39_INTERNAL_3d2d1d3a_4_k_cu_f1fd6721_34604cuda3std6ranges3__45__cpo4swapE:
	.zero		1
.L_8:


//--------------------- .nv.constant0._ZN7cutlass13device_kernelINS_4gemm6kernel13GemmUniversalIN4cute5tupleIJiiiiEEENS1_10collective13CollectiveMmaINS1_34MainloopSm90TmaGmmaWarpSpecializedILi11ENS5_IJNS4_1CILi2EEENSA_ILi1EEESC_EEENS1_32KernelTmaWarpSpecializedPingpongEEENS5_IJNSA_ILi64EEENSA_ILi256EEENSA_ILi32EEEEEENS_6half_tENS5_IJlSC_lEEESK_SL_NS4_8TiledMMAINS4_8MMA_AtomIJNS4_4SM904GMMA26MMA_64x256x16_F32F16F16_SSILNSP_5MajorE0ELSR_0ELNSP_7ScaleInE1ELSS_1EEEEEENS4_6LayoutINS5_IJSC_SC_SC_EEENS5_IJNSA_ILi0EEESX_SX_EEEEENS5_IJNS4_10UnderscoreES10_S10_EEEEENS4_13SM90_TMA_LOADENS4_14ComposedLayoutINS4_7SwizzleILi2ELi4ELi3EEENS4_18smem_ptr_flag_bitsILi16EEENSV_INS5_IJNSA_ILi8EEESI_EEENS5_IJSI_SC_EEEEEEEvNS4_8identityENS4_23SM90_TMA_LOAD_MULTICASTES1D_vS1E_EENS_8epilogue10collective6detail29Sm90TmaWarpSpecializedAdapterINS1I_15DefaultEpilogueISK_SL_SL_NS1H_6thread17LinearCombinationISK_Li1EffLNS1M_9ScaleType4KindE0ELNS_15FloatRoundStyleE2ESK_EENS1_15EpilogueDefaultEEEEEvvEEEEvNT_6ParamsE --------------------------
	.section	.nv.constant0._ZN7cutlass13device_kernelINS_4gemm6kernel13GemmUniversalIN4cute5tupleIJiiiiEEENS1_10collective13CollectiveMmaINS1_34MainloopSm90TmaGmmaWarpSpecializedILi11ENS5_IJNS4_1CILi2EEENSA_ILi1EEESC_EEENS1_32KernelTmaWarpSpecializedPingpongEEENS5_IJNSA_ILi64EEENSA_ILi256EEENSA_ILi32EEEEEENS_6half_tENS5_IJlSC_lEEESK_SL_NS4_8TiledMMAINS4_8MMA_AtomIJNS4_4SM904GMMA26MMA_64x256x16_F32F16F16_SSILNSP_5MajorE0ELSR_0ELNSP_7ScaleInE1ELSS_1EEEEEENS4_6LayoutINS5_IJSC_SC_SC_EEENS5_IJNSA_ILi0EEESX_SX_EEEEENS5_IJNS4_10UnderscoreES10_S10_EEEEENS4_13SM90_TMA_LOADENS4_14ComposedLayoutINS4_7SwizzleILi2ELi4ELi3EEENS4_18smem_ptr_flag_bitsILi16EEENSV_INS5_IJNSA_ILi8EEESI_EEENS5_IJSI_SC_EEEEEEEvNS4_8identityENS4_23SM90_TMA_LOAD_MULTICASTES1D_vS1E_EENS_8epilogue10collective6detail29Sm90TmaWarpSpecializedAdapterINS1I_15DefaultEpilogueISK_SL_SL_NS1H_6thread17LinearCombinationISK_Li1EffLNS1M_9ScaleType4KindE0ELNS_15FloatRoundStyleE2ESK_EENS1_15EpilogueDefaultEEEEEvvEEEEvNT_6ParamsE,"a",@progbits
	.sectionflags	@""
	.align	4
.nv.constant0._ZN7cutlass13device_kernelINS_4gemm6kernel13GemmUniversalIN4cute5tupleIJiiiiEEENS1_10collective13CollectiveMmaINS1_34MainloopSm90TmaGmmaWarpSpecializedILi11ENS5_IJNS4_1CILi2EEENSA_ILi1EEESC_EEENS1_32KernelTmaWarpSpecializedPingpongEEENS5_IJNSA_ILi64EEENSA_ILi256EEENSA_ILi32EEEEEENS_6half_tENS5_IJlSC_lEEESK_SL_NS4_8TiledMMAINS4_8MMA_AtomIJNS4_4SM904GMMA26MMA_64x256x16_F32F16F16_SSILNSP_5MajorE0ELSR_0ELNSP_7ScaleInE1ELSS_1EEEEEENS4_6LayoutINS5_IJSC_SC_SC_EEENS5_IJNSA_ILi0EEESX_SX_EEEEENS5_IJNS4_10UnderscoreES10_S10_EEEEENS4_13SM90_TMA_LOADENS4_14ComposedLayoutINS4_7SwizzleILi2ELi4ELi3EEENS4_18smem_ptr_flag_bitsILi16EEENSV_INS5_IJNSA_ILi8EEESI_EEENS5_IJSI_SC_EEEEEEEvNS4_8identityENS4_23SM90_TMA_LOAD_MULTICASTES1D_vS1E_EENS_8epilogue10collective6detail29Sm90TmaWarpSpecializedAdapterINS1I_15DefaultEpilogueISK_SL_SL_NS1H_6thread17LinearCombinationISK_Li1EffLNS1M_9ScaleType4KindE0ELNS_15FloatRoundStyleE2ESK_EENS1_15EpilogueDefaultEEEEEvvEEEEvNT_6ParamsE:
	.zero		1664


//--------------------- SYMBOLS --------------------------

	.type		.nv.reservedSmem.offset0,@object
	.size		.nv.reservedSmem.offset0,0x4
	.type		__assertfail,@function
